//
// Generated by NVIDIA NVVM Compiler
//
// Compiler Build ID: CL-36424714
// Cuda compilation tools, release 13.0, V13.0.88
// Based on NVVM 20.0.0
//

.version 9.0
.target sm_100
.address_size 64

	// .globl	batched_matmul_tiled_kernel_O2_1
// _ZZ32batched_matmul_tiled_kernel_O2_1E2As has been demoted
// _ZZ32batched_matmul_tiled_kernel_O2_1E2Bs has been demoted

.visible .entry batched_matmul_tiled_kernel_O2_1(
	.param .u64 .ptr .align 1 batched_matmul_tiled_kernel_O2_1_param_0,
	.param .u64 .ptr .align 1 batched_matmul_tiled_kernel_O2_1_param_1,
	.param .u64 .ptr .align 1 batched_matmul_tiled_kernel_O2_1_param_2,
	.param .u32 batched_matmul_tiled_kernel_O2_1_param_3,
	.param .u32 batched_matmul_tiled_kernel_O2_1_param_4,
	.param .u32 batched_matmul_tiled_kernel_O2_1_param_5,
	.param .u32 batched_matmul_tiled_kernel_O2_1_param_6
)
{
	.reg .pred 	%p<64>;
	.reg .b32 	%r<122>;
	.reg .b32 	%f<339>;
	.reg .b64 	%rd<72>;
	// demoted variable
	.shared .align 4 .b8 _ZZ32batched_matmul_tiled_kernel_O2_1E2As[4224];
	// demoted variable
	.shared .align 4 .b8 _ZZ32batched_matmul_tiled_kernel_O2_1E2Bs[4224];
	ld.param.u64 	%rd11, [batched_matmul_tiled_kernel_O2_1_param_0];
	ld.param.u64 	%rd13, [batched_matmul_tiled_kernel_O2_1_param_1];
	ld.param.u32 	%r45, [batched_matmul_tiled_kernel_O2_1_param_4];
	ld.param.u32 	%r46, [batched_matmul_tiled_kernel_O2_1_param_5];
	ld.param.u32 	%r47, [batched_matmul_tiled_kernel_O2_1_param_6];
	cvta.to.global.u64 	%rd1, %rd13;
	mov.u32 	%r1, %ctaid.z;
	mov.u32 	%r2, %tid.x;
	mov.u32 	%r3, %tid.y;
	shl.b32 	%r4, %r2, 1;
	shl.b32 	%r117, %r3, 1;
	mov.u32 	%r48, %ctaid.y;
	shl.b32 	%r49, %r48, 5;
	add.s32 	%r6, %r49, %r117;
	or.b32  	%r7, %r6, 1;
	mov.u32 	%r50, %ctaid.x;
	shl.b32 	%r8, %r50, 5;
	add.s32 	%r9, %r8, %r4;
	mul.lo.s32 	%r10, %r45, %r1;
	setp.lt.s32 	%p1, %r46, 1;
	mov.f32 	%f335, 0f00000000;
	mov.f32 	%f336, %f335;
	mov.f32 	%f337, %f335;
	mov.f32 	%f338, %f335;
	@%p1 bra 	$L__BB0_103;
	cvta.to.global.u64 	%rd14, %rd11;
	mul.lo.s32 	%r52, %r10, %r46;
	mul.wide.s32 	%rd15, %r52, 4;
	add.s64 	%rd2, %rd14, %rd15;
	mul.lo.s32 	%r53, %r46, %r1;
	mul.lo.s32 	%r54, %r53, %r47;
	mul.wide.s32 	%rd16, %r54, 4;
	add.s64 	%rd3, %rd1, %rd16;
	and.b32  	%r11, %r4, 2044;
	mul.lo.s32 	%r55, %r117, 132;
	mov.u32 	%r56, _ZZ32batched_matmul_tiled_kernel_O2_1E2As;
	add.s32 	%r12, %r56, %r55;
	mul.lo.s32 	%r57, %r46, %r6;
	shl.b32 	%r58, %r4, 2;
	and.b32  	%r59, %r58, 8176;
	add.s32 	%r13, %r12, %r59;
	add.s32 	%r60, %r57, %r46;
	mov.u32 	%r61, _ZZ32batched_matmul_tiled_kernel_O2_1E2Bs;
	add.s32 	%r14, %r61, %r55;
	mul.lo.s32 	%r62, %r3, %r47;
	shl.b32 	%r119, %r62, 1;
	mad.lo.s32 	%r118, %r47, %r117, %r47;
	add.s32 	%r115, %r57, %r11;
	shl.b32 	%r63, %r2, 3;
	cvt.u64.u32 	%rd17, %r63;
	and.b64  	%rd18, %rd17, 8176;
	add.s64 	%rd19, %rd18, %rd15;
	mul.wide.u32 	%rd20, %r60, 4;
	add.s64 	%rd21, %rd19, %rd20;
	add.s64 	%rd22, %rd21, %rd14;
	add.s64 	%rd71, %rd22, 8;
	add.s32 	%r114, %r60, %r11;
	mov.f32 	%f338, 0f00000000;
	mov.b32 	%r120, 1;
	mov.u32 	%r116, %r11;
	mov.f32 	%f337, %f338;
	mov.f32 	%f336, %f338;
	mov.f32 	%f335, %f338;
$L__BB0_2:
	mov.u32 	%r25, %r120;
	and.b32  	%r65, %r2, 1;
	setp.eq.b32 	%p2, %r65, 1;
	add.s32 	%r26, %r25, -1;
	mov.b32 	%r121, -1;
	@%p2 bra 	$L__BB0_53;
	setp.ge.s32 	%p3, %r6, %r45;
	@%p3 bra 	$L__BB0_20;
	add.s32 	%r27, %r116, 3;
	setp.ge.s32 	%p8, %r27, %r46;
	@%p8 bra 	$L__BB0_6;
	mul.wide.u32 	%rd26, %r115, 4;
	add.s64 	%rd27, %rd2, %rd26;
	ld.global.nc.v4.f32 	{%f42, %f43, %f44, %f45}, [%rd27];
	st.shared.f32 	[%r13], %f42;
	st.shared.f32 	[%r13+4], %f43;
	st.shared.f32 	[%r13+8], %f44;
	st.shared.f32 	[%r13+12], %f45;
	bra.uni 	$L__BB0_28;
$L__BB0_6:
	setp.gt.u32 	%p9, %r2, 15;
	@%p9 bra 	$L__BB0_10;
	setp.ge.s32 	%p10, %r116, %r46;
	mov.f32 	%f323, 0f00000000;
	@%p10 bra 	$L__BB0_9;
	mul.wide.u32 	%rd23, %r115, 4;
	add.s64 	%rd24, %rd2, %rd23;
	ld.global.nc.f32 	%f323, [%rd24];
$L__BB0_9:
	st.shared.f32 	[%r13], %f323;
$L__BB0_10:
	add.s32 	%r28, %r116, 1;
	sub.s32 	%r70, %r28, %r26;
	setp.gt.u32 	%p11, %r70, 31;
	mul.wide.u32 	%rd25, %r115, 4;
	add.s64 	%rd6, %rd2, %rd25;
	@%p11 bra 	$L__BB0_14;
	setp.ge.s32 	%p12, %r28, %r46;
	mov.f32 	%f324, 0f00000000;
	@%p12 bra 	$L__BB0_13;
	ld.global.nc.f32 	%f324, [%rd6+4];
$L__BB0_13:
	st.shared.f32 	[%r13+4], %f324;
$L__BB0_14:
	add.s32 	%r29, %r116, 2;
	sub.s32 	%r71, %r29, %r26;
	setp.gt.u32 	%p13, %r71, 31;
	@%p13 bra 	$L__BB0_18;
	setp.ge.s32 	%p14, %r29, %r46;
	mov.f32 	%f325, 0f00000000;
	@%p14 bra 	$L__BB0_17;
	ld.global.nc.f32 	%f325, [%rd6+8];
$L__BB0_17:
	st.shared.f32 	[%r13+8], %f325;
$L__BB0_18:
	sub.s32 	%r72, %r27, %r26;
	setp.gt.u32 	%p15, %r72, 31;
	@%p15 bra 	$L__BB0_28;
	mov.b32 	%r73, 0;
	st.shared.u32 	[%r13+12], %r73;
	bra.uni 	$L__BB0_28;
$L__BB0_20:
	setp.gt.u32 	%p4, %r2, 15;
	@%p4 bra 	$L__BB0_22;
	mov.b32 	%r66, 0;
	st.shared.u32 	[%r13], %r66;
$L__BB0_22:
	setp.gt.u32 	%p5, %r11, 30;
	@%p5 bra 	$L__BB0_24;
	mov.b32 	%r67, 0;
	st.shared.u32 	[%r13+4], %r67;
$L__BB0_24:
	setp.gt.u32 	%p6, %r11, 29;
	@%p6 bra 	$L__BB0_26;
	mov.b32 	%r68, 0;
	st.shared.u32 	[%r13+8], %r68;
$L__BB0_26:
	setp.gt.u32 	%p7, %r11, 28;
	@%p7 bra 	$L__BB0_28;
	mov.b32 	%r69, 0;
	st.shared.u32 	[%r13+12], %r69;
$L__BB0_28:
	setp.ge.s32 	%p16, %r7, %r45;
	@%p16 bra 	$L__BB0_45;
	add.s32 	%r30, %r116, 3;
	setp.ge.s32 	%p21, %r30, %r46;
	@%p21 bra 	$L__BB0_31;
	mul.wide.u32 	%rd30, %r114, 4;
	add.s64 	%rd31, %rd2, %rd30;
	ld.global.nc.v4.f32 	{%f49, %f50, %f51, %f52}, [%rd31];
	st.shared.f32 	[%r13+132], %f49;
	st.shared.f32 	[%r13+136], %f50;
	st.shared.f32 	[%r13+140], %f51;
	st.shared.f32 	[%r13+144], %f52;
	mov.u32 	%r121, %r9;
	bra.uni 	$L__BB0_53;
$L__BB0_31:
	setp.gt.u32 	%p22, %r2, 15;
	@%p22 bra 	$L__BB0_35;
	setp.ge.s32 	%p23, %r116, %r46;
	mov.f32 	%f326, 0f00000000;
	@%p23 bra 	$L__BB0_34;
	mul.wide.u32 	%rd28, %r114, 4;
	add.s64 	%rd29, %rd2, %rd28;
	ld.global.nc.f32 	%f326, [%rd29];
$L__BB0_34:
	st.shared.f32 	[%r13+132], %f326;
$L__BB0_35:
	add.s32 	%r31, %r116, 1;
	sub.s32 	%r78, %r31, %r26;
	setp.gt.u32 	%p24, %r78, 31;
	@%p24 bra 	$L__BB0_39;
	setp.ge.s32 	%p25, %r31, %r46;
	mov.f32 	%f327, 0f00000000;
	@%p25 bra 	$L__BB0_38;
	ld.global.nc.f32 	%f327, [%rd71+-4];
$L__BB0_38:
	st.shared.f32 	[%r13+136], %f327;
$L__BB0_39:
	add.s32 	%r32, %r116, 2;
	sub.s32 	%r79, %r32, %r26;
	setp.gt.u32 	%p26, %r79, 31;
	@%p26 bra 	$L__BB0_43;
	setp.ge.s32 	%p27, %r32, %r46;
	mov.f32 	%f328, 0f00000000;
	@%p27 bra 	$L__BB0_42;
	ld.global.nc.f32 	%f328, [%rd71];
$L__BB0_42:
	st.shared.f32 	[%r13+140], %f328;
$L__BB0_43:
	sub.s32 	%r80, %r30, %r26;
	setp.gt.u32 	%p28, %r80, 31;
	mov.u32 	%r121, %r9;
	@%p28 bra 	$L__BB0_53;
	mov.b32 	%r81, 0;
	st.shared.u32 	[%r13+144], %r81;
	mov.u32 	%r121, %r9;
	bra.uni 	$L__BB0_53;
$L__BB0_45:
	setp.gt.u32 	%p17, %r2, 15;
	@%p17 bra 	$L__BB0_47;
	mov.b32 	%r74, 0;
	st.shared.u32 	[%r13+132], %r74;
$L__BB0_47:
	setp.gt.u32 	%p18, %r11, 30;
	@%p18 bra 	$L__BB0_49;
	mov.b32 	%r75, 0;
	st.shared.u32 	[%r13+136], %r75;
$L__BB0_49:
	setp.gt.u32 	%p19, %r11, 29;
	@%p19 bra 	$L__BB0_51;
	mov.b32 	%r76, 0;
	st.shared.u32 	[%r13+140], %r76;
$L__BB0_51:
	setp.gt.u32 	%p20, %r11, 28;
	mov.u32 	%r121, %r9;
	@%p20 bra 	$L__BB0_53;
	mov.b32 	%r77, 0;
	st.shared.u32 	[%r13+144], %r77;
	mov.u32 	%r121, %r9;
$L__BB0_53:
	and.b32  	%r82, %r2, 1;
	setp.eq.b32 	%p29, %r82, 1;
	@%p29 bra 	$L__BB0_102;
	sub.s32 	%r34, %r121, %r8;
	setp.ge.s32 	%p30, %r117, %r46;
	shl.b32 	%r83, %r34, 2;
	add.s32 	%r35, %r14, %r83;
	@%p30 bra 	$L__BB0_70;
	add.s32 	%r88, %r121, 3;
	setp.lt.s32 	%p35, %r88, %r47;
	@%p35 bra 	$L__BB0_115;
	setp.lt.s32 	%p36, %r34, 32;
	@%p36 bra 	$L__BB0_57;
	bra.uni 	$L__BB0_60;
$L__BB0_57:
	setp.ge.s32 	%p37, %r121, %r47;
	mov.f32 	%f329, 0f00000000;
	@%p37 bra 	$L__BB0_59;
	add.s32 	%r89, %r121, %r119;
	mul.wide.s32 	%rd32, %r89, 4;
	add.s64 	%rd33, %rd3, %rd32;
	ld.global.nc.f32 	%f329, [%rd33];
$L__BB0_59:
	st.shared.f32 	[%r35], %f329;
$L__BB0_60:
	setp.gt.s32 	%p38, %r34, 30;
	cvt.s64.s32 	%rd34, %r119;
	cvt.s64.s32 	%rd35, %r121;
	add.s64 	%rd36, %rd35, %rd34;
	shl.b64 	%rd37, %rd36, 2;
	add.s64 	%rd7, %rd3, %rd37;
	@%p38 bra 	$L__BB0_64;
	add.s32 	%r90, %r121, 1;
	setp.ge.s32 	%p39, %r90, %r47;
	mov.f32 	%f330, 0f00000000;
	@%p39 bra 	$L__BB0_63;
	ld.global.nc.f32 	%f330, [%rd7+4];
$L__BB0_63:
	st.shared.f32 	[%r35+4], %f330;
$L__BB0_64:
	setp.gt.s32 	%p40, %r34, 29;
	@%p40 bra 	$L__BB0_68;
	add.s32 	%r91, %r121, 2;
	setp.ge.s32 	%p41, %r91, %r47;
	mov.f32 	%f331, 0f00000000;
	@%p41 bra 	$L__BB0_67;
	ld.global.nc.f32 	%f331, [%rd7+8];
$L__BB0_67:
	st.shared.f32 	[%r35+8], %f331;
$L__BB0_68:
	setp.gt.s32 	%p42, %r34, 28;
	@%p42 bra 	$L__BB0_78;
	mov.b32 	%r92, 0;
	st.shared.u32 	[%r35+12], %r92;
	bra.uni 	$L__BB0_78;
$L__BB0_70:
	setp.gt.s32 	%p31, %r34, 31;
	@%p31 bra 	$L__BB0_72;
	mov.b32 	%r84, 0;
	st.shared.u32 	[%r35], %r84;
$L__BB0_72:
	setp.gt.s32 	%p32, %r34, 30;
	@%p32 bra 	$L__BB0_74;
	mov.b32 	%r85, 0;
	st.shared.u32 	[%r35+4], %r85;
$L__BB0_74:
	setp.gt.s32 	%p33, %r34, 29;
	@%p33 bra 	$L__BB0_76;
	mov.b32 	%r86, 0;
	st.shared.u32 	[%r35+8], %r86;
$L__BB0_76:
	setp.gt.s32 	%p34, %r34, 28;
	@%p34 bra 	$L__BB0_78;
	mov.b32 	%r87, 0;
	st.shared.u32 	[%r35+12], %r87;
$L__BB0_78:
	add.s32 	%r93, %r117, 1;
	setp.lt.s32 	%p43, %r93, %r46;
	@%p43 bra 	$L__BB0_87;
	setp.lt.s32 	%p44, %r34, 32;
	@%p44 bra 	$L__BB0_80;
	bra.uni 	$L__BB0_81;
$L__BB0_80:
	mov.b32 	%r94, 0;
	st.shared.u32 	[%r35+132], %r94;
$L__BB0_81:
	setp.gt.s32 	%p45, %r34, 30;
	@%p45 bra 	$L__BB0_83;
	mov.b32 	%r95, 0;
	st.shared.u32 	[%r35+136], %r95;
$L__BB0_83:
	setp.gt.s32 	%p46, %r34, 29;
	@%p46 bra 	$L__BB0_85;
	mov.b32 	%r96, 0;
	st.shared.u32 	[%r35+140], %r96;
$L__BB0_85:
	setp.gt.s32 	%p47, %r34, 28;
	@%p47 bra 	$L__BB0_102;
	mov.b32 	%r97, 0;
	st.shared.u32 	[%r35+144], %r97;
	bra.uni 	$L__BB0_102;
$L__BB0_87:
	add.s32 	%r98, %r121, 3;
	setp.lt.s32 	%p48, %r98, %r47;
	@%p48 bra 	$L__BB0_116;
	setp.lt.s32 	%p49, %r34, 32;
	@%p49 bra 	$L__BB0_89;
	bra.uni 	$L__BB0_92;
$L__BB0_89:
	setp.ge.s32 	%p50, %r121, %r47;
	mov.f32 	%f332, 0f00000000;
	@%p50 bra 	$L__BB0_91;
	add.s32 	%r99, %r121, %r118;
	mul.wide.s32 	%rd43, %r99, 4;
	add.s64 	%rd44, %rd3, %rd43;
	ld.global.nc.f32 	%f332, [%rd44];
$L__BB0_91:
	st.shared.f32 	[%r35+132], %f332;
$L__BB0_92:
	setp.gt.s32 	%p51, %r34, 30;
	cvt.s64.s32 	%rd45, %r118;
	cvt.s64.s32 	%rd46, %r121;
	add.s64 	%rd47, %rd46, %rd45;
	shl.b64 	%rd48, %rd47, 2;
	add.s64 	%rd8, %rd3, %rd48;
	@%p51 bra 	$L__BB0_96;
	add.s32 	%r100, %r121, 1;
	setp.ge.s32 	%p52, %r100, %r47;
	mov.f32 	%f333, 0f00000000;
	@%p52 bra 	$L__BB0_95;
	ld.global.nc.f32 	%f333, [%rd8+4];
$L__BB0_95:
	st.shared.f32 	[%r35+136], %f333;
$L__BB0_96:
	setp.gt.s32 	%p53, %r34, 29;
	@%p53 bra 	$L__BB0_100;
	add.s32 	%r101, %r121, 2;
	setp.ge.s32 	%p54, %r101, %r47;
	mov.f32 	%f334, 0f00000000;
	@%p54 bra 	$L__BB0_99;
	ld.global.nc.f32 	%f334, [%rd8+8];
$L__BB0_99:
	st.shared.f32 	[%r35+140], %f334;
$L__BB0_100:
	setp.gt.s32 	%p55, %r34, 28;
	@%p55 bra 	$L__BB0_102;
	mov.b32 	%r102, 0;
	st.shared.u32 	[%r35+144], %r102;
$L__BB0_102:
	bar.sync 	0;
	ld.shared.f32 	%f67, [%r12];
	ld.shared.f32 	%f68, [%r12+132];
	shl.b32 	%r103, %r2, 3;
	mov.u32 	%r104, _ZZ32batched_matmul_tiled_kernel_O2_1E2Bs;
	add.s32 	%r105, %r104, %r103;
	ld.shared.f32 	%f69, [%r105];
	ld.shared.f32 	%f70, [%r105+4];
	fma.rn.f32 	%f71, %f67, %f69, %f335;
	fma.rn.f32 	%f72, %f67, %f70, %f336;
	fma.rn.f32 	%f73, %f68, %f69, %f337;
	fma.rn.f32 	%f74, %f68, %f70, %f338;
	ld.shared.f32 	%f75, [%r12+4];
	ld.shared.f32 	%f76, [%r12+136];
	ld.shared.f32 	%f77, [%r105+132];
	ld.shared.f32 	%f78, [%r105+136];
	fma.rn.f32 	%f79, %f75, %f77, %f71;
	fma.rn.f32 	%f80, %f75, %f78, %f72;
	fma.rn.f32 	%f81, %f76, %f77, %f73;
	fma.rn.f32 	%f82, %f76, %f78, %f74;
	ld.shared.f32 	%f83, [%r12+8];
	ld.shared.f32 	%f84, [%r12+140];
	ld.shared.f32 	%f85, [%r105+264];
	ld.shared.f32 	%f86, [%r105+268];
	fma.rn.f32 	%f87, %f83, %f85, %f79;
	fma.rn.f32 	%f88, %f83, %f86, %f80;
	fma.rn.f32 	%f89, %f84, %f85, %f81;
	fma.rn.f32 	%f90, %f84, %f86, %f82;
	ld.shared.f32 	%f91, [%r12+12];
	ld.shared.f32 	%f92, [%r12+144];
	ld.shared.f32 	%f93, [%r105+396];
	ld.shared.f32 	%f94, [%r105+400];
	fma.rn.f32 	%f95, %f91, %f93, %f87;
	fma.rn.f32 	%f96, %f91, %f94, %f88;
	fma.rn.f32 	%f97, %f92, %f93, %f89;
	fma.rn.f32 	%f98, %f92, %f94, %f90;
	ld.shared.f32 	%f99, [%r12+16];
	ld.shared.f32 	%f100, [%r12+148];
	ld.shared.f32 	%f101, [%r105+528];
	ld.shared.f32 	%f102, [%r105+532];
	fma.rn.f32 	%f103, %f99, %f101, %f95;
	fma.rn.f32 	%f104, %f99, %f102, %f96;
	fma.rn.f32 	%f105, %f100, %f101, %f97;
	fma.rn.f32 	%f106, %f100, %f102, %f98;
	ld.shared.f32 	%f107, [%r12+20];
	ld.shared.f32 	%f108, [%r12+152];
	ld.shared.f32 	%f109, [%r105+660];
	ld.shared.f32 	%f110, [%r105+664];
	fma.rn.f32 	%f111, %f107, %f109, %f103;
	fma.rn.f32 	%f112, %f107, %f110, %f104;
	fma.rn.f32 	%f113, %f108, %f109, %f105;
	fma.rn.f32 	%f114, %f108, %f110, %f106;
	ld.shared.f32 	%f115, [%r12+24];
	ld.shared.f32 	%f116, [%r12+156];
	ld.shared.f32 	%f117, [%r105+792];
	ld.shared.f32 	%f118, [%r105+796];
	fma.rn.f32 	%f119, %f115, %f117, %f111;
	fma.rn.f32 	%f120, %f115, %f118, %f112;
	fma.rn.f32 	%f121, %f116, %f117, %f113;
	fma.rn.f32 	%f122, %f116, %f118, %f114;
	ld.shared.f32 	%f123, [%r12+28];
	ld.shared.f32 	%f124, [%r12+160];
	ld.shared.f32 	%f125, [%r105+924];
	ld.shared.f32 	%f126, [%r105+928];
	fma.rn.f32 	%f127, %f123, %f125, %f119;
	fma.rn.f32 	%f128, %f123, %f126, %f120;
	fma.rn.f32 	%f129, %f124, %f125, %f121;
	fma.rn.f32 	%f130, %f124, %f126, %f122;
	ld.shared.f32 	%f131, [%r12+32];
	ld.shared.f32 	%f132, [%r12+164];
	ld.shared.f32 	%f133, [%r105+1056];
	ld.shared.f32 	%f134, [%r105+1060];
	fma.rn.f32 	%f135, %f131, %f133, %f127;
	fma.rn.f32 	%f136, %f131, %f134, %f128;
	fma.rn.f32 	%f137, %f132, %f133, %f129;
	fma.rn.f32 	%f138, %f132, %f134, %f130;
	ld.shared.f32 	%f139, [%r12+36];
	ld.shared.f32 	%f140, [%r12+168];
	ld.shared.f32 	%f141, [%r105+1188];
	ld.shared.f32 	%f142, [%r105+1192];
	fma.rn.f32 	%f143, %f139, %f141, %f135;
	fma.rn.f32 	%f144, %f139, %f142, %f136;
	fma.rn.f32 	%f145, %f140, %f141, %f137;
	fma.rn.f32 	%f146, %f140, %f142, %f138;
	ld.shared.f32 	%f147, [%r12+40];
	ld.shared.f32 	%f148, [%r12+172];
	ld.shared.f32 	%f149, [%r105+1320];
	ld.shared.f32 	%f150, [%r105+1324];
	fma.rn.f32 	%f151, %f147, %f149, %f143;
	fma.rn.f32 	%f152, %f147, %f150, %f144;
	fma.rn.f32 	%f153, %f148, %f149, %f145;
	fma.rn.f32 	%f154, %f148, %f150, %f146;
	ld.shared.f32 	%f155, [%r12+44];
	ld.shared.f32 	%f156, [%r12+176];
	ld.shared.f32 	%f157, [%r105+1452];
	ld.shared.f32 	%f158, [%r105+1456];
	fma.rn.f32 	%f159, %f155, %f157, %f151;
	fma.rn.f32 	%f160, %f155, %f158, %f152;
	fma.rn.f32 	%f161, %f156, %f157, %f153;
	fma.rn.f32 	%f162, %f156, %f158, %f154;
	ld.shared.f32 	%f163, [%r12+48];
	ld.shared.f32 	%f164, [%r12+180];
	ld.shared.f32 	%f165, [%r105+1584];
	ld.shared.f32 	%f166, [%r105+1588];
	fma.rn.f32 	%f167, %f163, %f165, %f159;
	fma.rn.f32 	%f168, %f163, %f166, %f160;
	fma.rn.f32 	%f169, %f164, %f165, %f161;
	fma.rn.f32 	%f170, %f164, %f166, %f162;
	ld.shared.f32 	%f171, [%r12+52];
	ld.shared.f32 	%f172, [%r12+184];
	ld.shared.f32 	%f173, [%r105+1716];
	ld.shared.f32 	%f174, [%r105+1720];
	fma.rn.f32 	%f175, %f171, %f173, %f167;
	fma.rn.f32 	%f176, %f171, %f174, %f168;
	fma.rn.f32 	%f177, %f172, %f173, %f169;
	fma.rn.f32 	%f178, %f172, %f174, %f170;
	ld.shared.f32 	%f179, [%r12+56];
	ld.shared.f32 	%f180, [%r12+188];
	ld.shared.f32 	%f181, [%r105+1848];
	ld.shared.f32 	%f182, [%r105+1852];
	fma.rn.f32 	%f183, %f179, %f181, %f175;
	fma.rn.f32 	%f184, %f179, %f182, %f176;
	fma.rn.f32 	%f185, %f180, %f181, %f177;
	fma.rn.f32 	%f186, %f180, %f182, %f178;
	ld.shared.f32 	%f187, [%r12+60];
	ld.shared.f32 	%f188, [%r12+192];
	ld.shared.f32 	%f189, [%r105+1980];
	ld.shared.f32 	%f190, [%r105+1984];
	fma.rn.f32 	%f191, %f187, %f189, %f183;
	fma.rn.f32 	%f192, %f187, %f190, %f184;
	fma.rn.f32 	%f193, %f188, %f189, %f185;
	fma.rn.f32 	%f194, %f188, %f190, %f186;
	ld.shared.f32 	%f195, [%r12+64];
	ld.shared.f32 	%f196, [%r12+196];
	ld.shared.f32 	%f197, [%r105+2112];
	ld.shared.f32 	%f198, [%r105+2116];
	fma.rn.f32 	%f199, %f195, %f197, %f191;
	fma.rn.f32 	%f200, %f195, %f198, %f192;
	fma.rn.f32 	%f201, %f196, %f197, %f193;
	fma.rn.f32 	%f202, %f196, %f198, %f194;
	ld.shared.f32 	%f203, [%r12+68];
	ld.shared.f32 	%f204, [%r12+200];
	ld.shared.f32 	%f205, [%r105+2244];
	ld.shared.f32 	%f206, [%r105+2248];
	fma.rn.f32 	%f207, %f203, %f205, %f199;
	fma.rn.f32 	%f208, %f203, %f206, %f200;
	fma.rn.f32 	%f209, %f204, %f205, %f201;
	fma.rn.f32 	%f210, %f204, %f206, %f202;
	ld.shared.f32 	%f211, [%r12+72];
	ld.shared.f32 	%f212, [%r12+204];
	ld.shared.f32 	%f213, [%r105+2376];
	ld.shared.f32 	%f214, [%r105+2380];
	fma.rn.f32 	%f215, %f211, %f213, %f207;
	fma.rn.f32 	%f216, %f211, %f214, %f208;
	fma.rn.f32 	%f217, %f212, %f213, %f209;
	fma.rn.f32 	%f218, %f212, %f214, %f210;
	ld.shared.f32 	%f219, [%r12+76];
	ld.shared.f32 	%f220, [%r12+208];
	ld.shared.f32 	%f221, [%r105+2508];
	ld.shared.f32 	%f222, [%r105+2512];
	fma.rn.f32 	%f223, %f219, %f221, %f215;
	fma.rn.f32 	%f224, %f219, %f222, %f216;
	fma.rn.f32 	%f225, %f220, %f221, %f217;
	fma.rn.f32 	%f226, %f220, %f222, %f218;
	ld.shared.f32 	%f227, [%r12+80];
	ld.shared.f32 	%f228, [%r12+212];
	ld.shared.f32 	%f229, [%r105+2640];
	ld.shared.f32 	%f230, [%r105+2644];
	fma.rn.f32 	%f231, %f227, %f229, %f223;
	fma.rn.f32 	%f232, %f227, %f230, %f224;
	fma.rn.f32 	%f233, %f228, %f229, %f225;
	fma.rn.f32 	%f234, %f228, %f230, %f226;
	ld.shared.f32 	%f235, [%r12+84];
	ld.shared.f32 	%f236, [%r12+216];
	ld.shared.f32 	%f237, [%r105+2772];
	ld.shared.f32 	%f238, [%r105+2776];
	fma.rn.f32 	%f239, %f235, %f237, %f231;
	fma.rn.f32 	%f240, %f235, %f238, %f232;
	fma.rn.f32 	%f241, %f236, %f237, %f233;
	fma.rn.f32 	%f242, %f236, %f238, %f234;
	ld.shared.f32 	%f243, [%r12+88];
	ld.shared.f32 	%f244, [%r12+220];
	ld.shared.f32 	%f245, [%r105+2904];
	ld.shared.f32 	%f246, [%r105+2908];
	fma.rn.f32 	%f247, %f243, %f245, %f239;
	fma.rn.f32 	%f248, %f243, %f246, %f240;
	fma.rn.f32 	%f249, %f244, %f245, %f241;
	fma.rn.f32 	%f250, %f244, %f246, %f242;
	ld.shared.f32 	%f251, [%r12+92];
	ld.shared.f32 	%f252, [%r12+224];
	ld.shared.f32 	%f253, [%r105+3036];
	ld.shared.f32 	%f254, [%r105+3040];
	fma.rn.f32 	%f255, %f251, %f253, %f247;
	fma.rn.f32 	%f256, %f251, %f254, %f248;
	fma.rn.f32 	%f257, %f252, %f253, %f249;
	fma.rn.f32 	%f258, %f252, %f254, %f250;
	ld.shared.f32 	%f259, [%r12+96];
	ld.shared.f32 	%f260, [%r12+228];
	ld.shared.f32 	%f261, [%r105+3168];
	ld.shared.f32 	%f262, [%r105+3172];
	fma.rn.f32 	%f263, %f259, %f261, %f255;
	fma.rn.f32 	%f264, %f259, %f262, %f256;
	fma.rn.f32 	%f265, %f260, %f261, %f257;
	fma.rn.f32 	%f266, %f260, %f262, %f258;
	ld.shared.f32 	%f267, [%r12+100];
	ld.shared.f32 	%f268, [%r12+232];
	ld.shared.f32 	%f269, [%r105+3300];
	ld.shared.f32 	%f270, [%r105+3304];
	fma.rn.f32 	%f271, %f267, %f269, %f263;
	fma.rn.f32 	%f272, %f267, %f270, %f264;
	fma.rn.f32 	%f273, %f268, %f269, %f265;
	fma.rn.f32 	%f274, %f268, %f270, %f266;
	ld.shared.f32 	%f275, [%r12+104];
	ld.shared.f32 	%f276, [%r12+236];
	ld.shared.f32 	%f277, [%r105+3432];
	ld.shared.f32 	%f278, [%r105+3436];
	fma.rn.f32 	%f279, %f275, %f277, %f271;
	fma.rn.f32 	%f280, %f275, %f278, %f272;
	fma.rn.f32 	%f281, %f276, %f277, %f273;
	fma.rn.f32 	%f282, %f276, %f278, %f274;
	ld.shared.f32 	%f283, [%r12+108];
	ld.shared.f32 	%f284, [%r12+240];
	ld.shared.f32 	%f285, [%r105+3564];
	ld.shared.f32 	%f286, [%r105+3568];
	fma.rn.f32 	%f287, %f283, %f285, %f279;
	fma.rn.f32 	%f288, %f283, %f286, %f280;
	fma.rn.f32 	%f289, %f284, %f285, %f281;
	fma.rn.f32 	%f290, %f284, %f286, %f282;
	ld.shared.f32 	%f291, [%r12+112];
	ld.shared.f32 	%f292, [%r12+244];
	ld.shared.f32 	%f293, [%r105+3696];
	ld.shared.f32 	%f294, [%r105+3700];
	fma.rn.f32 	%f295, %f291, %f293, %f287;
	fma.rn.f32 	%f296, %f291, %f294, %f288;
	fma.rn.f32 	%f297, %f292, %f293, %f289;
	fma.rn.f32 	%f298, %f292, %f294, %f290;
	ld.shared.f32 	%f299, [%r12+116];
	ld.shared.f32 	%f300, [%r12+248];
	ld.shared.f32 	%f301, [%r105+3828];
	ld.shared.f32 	%f302, [%r105+3832];
	fma.rn.f32 	%f303, %f299, %f301, %f295;
	fma.rn.f32 	%f304, %f299, %f302, %f296;
	fma.rn.f32 	%f305, %f300, %f301, %f297;
	fma.rn.f32 	%f306, %f300, %f302, %f298;
	ld.shared.f32 	%f307, [%r12+120];
	ld.shared.f32 	%f308, [%r12+252];
	ld.shared.f32 	%f309, [%r105+3960];
	ld.shared.f32 	%f310, [%r105+3964];
	fma.rn.f32 	%f311, %f307, %f309, %f303;
	fma.rn.f32 	%f312, %f307, %f310, %f304;
	fma.rn.f32 	%f313, %f308, %f309, %f305;
	fma.rn.f32 	%f314, %f308, %f310, %f306;
	ld.shared.f32 	%f315, [%r12+124];
	ld.shared.f32 	%f316, [%r12+256];
	ld.shared.f32 	%f317, [%r105+4092];
	ld.shared.f32 	%f318, [%r105+4096];
	fma.rn.f32 	%f335, %f315, %f317, %f311;
	fma.rn.f32 	%f336, %f315, %f318, %f312;
	fma.rn.f32 	%f337, %f316, %f317, %f313;
	fma.rn.f32 	%f338, %f316, %f318, %f314;
	bar.sync 	0;
	add.s32 	%r120, %r25, 32;
	add.s32 	%r106, %r25, 31;
	shl.b32 	%r107, %r47, 5;
	add.s32 	%r119, %r119, %r107;
	add.s32 	%r118, %r118, %r107;
	add.s32 	%r117, %r117, 32;
	add.s32 	%r116, %r116, 32;
	add.s32 	%r115, %r115, 32;
	add.s64 	%rd71, %rd71, 128;
	add.s32 	%r114, %r114, 32;
	setp.lt.s32 	%p56, %r106, %r46;
	@%p56 bra 	$L__BB0_2;
$L__BB0_103:
	ld.param.u32 	%r113, [batched_matmul_tiled_kernel_O2_1_param_3];
	setp.ge.s32 	%p57, %r1, %r113;
	@%p57 bra 	$L__BB0_114;
	ld.param.u64 	%rd70, [batched_matmul_tiled_kernel_O2_1_param_2];
	add.s32 	%r43, %r9, 1;
	mul.lo.s32 	%r108, %r10, %r47;
	cvta.to.global.u64 	%rd54, %rd70;
	mul.wide.s32 	%rd55, %r108, 4;
	add.s64 	%rd10, %rd54, %rd55;
	setp.ge.s32 	%p58, %r6, %r45;
	@%p58 bra 	$L__BB0_109;
	setp.ge.s32 	%p59, %r43, %r47;
	@%p59 bra 	$L__BB0_107;
	mul.lo.s32 	%r110, %r47, %r6;
	cvt.s64.s32 	%rd58, %r110;
	cvt.s64.s32 	%rd59, %r9;
	add.s64 	%rd60, %rd58, %rd59;
	shl.b64 	%rd61, %rd60, 2;
	add.s64 	%rd62, %rd10, %rd61;
	st.global.v2.f32 	[%rd62], {%f335, %f336};
	bra.uni 	$L__BB0_109;
$L__BB0_107:
	setp.ge.s32 	%p60, %r9, %r47;
	@%p60 bra 	$L__BB0_109;
	mad.lo.s32 	%r109, %r47, %r6, %r9;
	mul.wide.s32 	%rd56, %r109, 4;
	add.s64 	%rd57, %rd10, %rd56;
	st.global.f32 	[%rd57], %f335;
$L__BB0_109:
	setp.ge.s32 	%p61, %r7, %r45;
	@%p61 bra 	$L__BB0_114;
	setp.ge.s32 	%p62, %r43, %r47;
	@%p62 bra 	$L__BB0_112;
	mul.lo.s32 	%r112, %r47, %r7;
	cvt.s64.s32 	%rd65, %r112;
	cvt.s64.s32 	%rd66, %r9;
	add.s64 	%rd67, %rd65, %rd66;
	shl.b64 	%rd68, %rd67, 2;
	add.s64 	%rd69, %rd10, %rd68;
	st.global.v2.f32 	[%rd69], {%f337, %f338};
	bra.uni 	$L__BB0_114;
$L__BB0_112:
	setp.ge.s32 	%p63, %r9, %r47;
	@%p63 bra 	$L__BB0_114;
	mad.lo.s32 	%r111, %r47, %r7, %r9;
	mul.wide.s32 	%rd63, %r111, 4;
	add.s64 	%rd64, %rd10, %rd63;
	st.global.f32 	[%rd64], %f337;
$L__BB0_114:
	ret;
$L__BB0_115:
	cvt.s64.s32 	%rd38, %r119;
	cvt.s64.s32 	%rd39, %r121;
	add.s64 	%rd40, %rd39, %rd38;
	shl.b64 	%rd41, %rd40, 2;
	add.s64 	%rd42, %rd3, %rd41;
	ld.global.nc.v4.f32 	{%f56, %f57, %f58, %f59}, [%rd42];
	st.shared.f32 	[%r35], %f56;
	st.shared.f32 	[%r35+4], %f57;
	st.shared.f32 	[%r35+8], %f58;
	st.shared.f32 	[%r35+12], %f59;
	bra.uni 	$L__BB0_78;
$L__BB0_116:
	cvt.s64.s32 	%rd49, %r118;
	cvt.s64.s32 	%rd50, %r121;
	add.s64 	%rd51, %rd50, %rd49;
	shl.b64 	%rd52, %rd51, 2;
	add.s64 	%rd53, %rd3, %rd52;
	ld.global.nc.v4.f32 	{%f63, %f64, %f65, %f66}, [%rd53];
	st.shared.f32 	[%r35+132], %f63;
	st.shared.f32 	[%r35+136], %f64;
	st.shared.f32 	[%r35+140], %f65;
	st.shared.f32 	[%r35+144], %f66;
	bra.uni 	$L__BB0_102;

}


// ===== COMPILED SASS (sm_100) =====

	.target	sm_100

	.elftype	@"ET_EXEC"


//--------------------- .note.nv.tkinfo           --------------------------
	.section	.note.nv.tkinfo,"",@"SHT_NOTE"
	.sectionflags	@"SHF_NOTE_NV_TKINFO"
	.tkinfo
        /*0018*/ 	.word	0x00000002
        /*0030*/ 	.string	""
        /*0030*/ 	.string	"ptxas"
        /*0030*/ 	.string	"Cuda compilation tools, release 13.0, V13.0.88"
        /*0030*/ 	.string	"Build cuda_13.0.r13.0/compiler.36424714_0"
        /*0030*/ 	.string	"-arch sm_100 -m 64 "



//--------------------- .note.nv.cuinfo           --------------------------
	.section	.note.nv.cuinfo,"",@"SHT_NOTE"
	.sectionflags	@"SHF_NOTE_NV_CUINFO"
        /*0018*/ 	.short	0x0002
        /*001a*/ 	.short	0x0064
        /*001c*/ 	.short	0x0082
	.zero		2


//--------------------- .nv.info                  --------------------------
	.section	.nv.info,"",@"SHT_CUDA_INFO"
	.align	4


	//----- nvinfo : EIATTR_REGCOUNT
	.align		4
        /*0000*/ 	.byte	0x04, 0x2f
        /*0002*/ 	.short	(.L_1 - .L_0)
	.align		4
.L_0:
        /*0004*/ 	.word	index@(batched_matmul_tiled_kernel_O2_1)
        /*0008*/ 	.word	0x00000022


	//----- nvinfo : EIATTR_FRAME_SIZE
	.align		4
.L_1:
        /*000c*/ 	.byte	0x04, 0x11
        /*000e*/ 	.short	(.L_3 - .L_2)
	.align		4
.L_2:
        /*0010*/ 	.word	index@(batched_matmul_tiled_kernel_O2_1)
        /*0014*/ 	.word	0x00000000


	//----- nvinfo : EIATTR_MIN_STACK_SIZE
	.align		4
.L_3:
        /*0018*/ 	.byte	0x04, 0x12
        /*001a*/ 	.short	(.L_5 - .L_4)
	.align		4
.L_4:
        /*001c*/ 	.word	index@(batched_matmul_tiled_kernel_O2_1)
        /*0020*/ 	.word	0x00000000
.L_5:


//--------------------- .nv.compat                --------------------------
	.section	.nv.compat,"",@"SHT_CUDA_COMPAT_INFO"
	.align	4
        /*0000*/ 	.byte	0x02, 0x09, 0x00, 0x00, 0x02, 0x02, 0x01, 0x00, 0x02, 0x05, 0x05, 0x00, 0x03, 0x07, 0x01, 0x01
        /*0010*/ 	.byte	0x02, 0x03, 0x00, 0x00, 0x02, 0x06, 0x01, 0x00, 0x04, 0x0b, 0x08, 0x00, 0x09, 0x00, 0x00, 0x00
        /*0020*/ 	.byte	0x00, 0x00, 0x00, 0x00


//--------------------- .nv.info.batched_matmul_tiled_kernel_O2_1 --------------------------
	.section	.nv.info.batched_matmul_tiled_kernel_O2_1,"",@"SHT_CUDA_INFO"
	.sectionflags	@""
	.align	4


	//----- nvinfo : EIATTR_CUDA_API_VERSION
	.align		4
        /*0000*/ 	.byte	0x04, 0x37
        /*0002*/ 	.short	(.L_7 - .L_6)
.L_6:
        /*0004*/ 	.word	0x00000082


	//----- nvinfo : EIATTR_KPARAM_INFO
	.align		4
.L_7:
        /*0008*/ 	.byte	0x04, 0x17
        /*000a*/ 	.short	(.L_9 - .L_8)
.L_8:
        /*000c*/ 	.word	0x00000000
        /*0010*/ 	.short	0x0006
        /*0012*/ 	.short	0x0024
        /*0014*/ 	.byte	0x00, 0xf0, 0x11, 0x00


	//----- nvinfo : EIATTR_KPARAM_INFO
	.align		4
.L_9:
        /*0018*/ 	.byte	0x04, 0x17
        /*001a*/ 	.short	(.L_11 - .L_10)
.L_10:
        /*001c*/ 	.word	0x00000000
        /*0020*/ 	.short	0x0005
        /*0022*/ 	.short	0x0020
        /*0024*/ 	.byte	0x00, 0xf0, 0x11, 0x00


	//----- nvinfo : EIATTR_KPARAM_INFO
	.align		4
.L_11:
        /*0028*/ 	.byte	0x04, 0x17
        /*002a*/ 	.short	(.L_13 - .L_12)
.L_12:
        /*002c*/ 	.word	0x00000000
        /*0030*/ 	.short	0x0004
        /*0032*/ 	.short	0x001c
        /*0034*/ 	.byte	0x00, 0xf0, 0x11, 0x00


	//----- nvinfo : EIATTR_KPARAM_INFO
	.align		4
.L_13:
        /*0038*/ 	.byte	0x04, 0x17
        /*003a*/ 	.short	(.L_15 - .L_14)
.L_14:
        /*003c*/ 	.word	0x00000000
        /*0040*/ 	.short	0x0003
        /*0042*/ 	.short	0x0018
        /*0044*/ 	.byte	0x00, 0xf0, 0x11, 0x00


	//----- nvinfo : EIATTR_KPARAM_INFO
	.align		4
.L_15:
        /*0048*/ 	.byte	0x04, 0x17
        /*004a*/ 	.short	(.L_17 - .L_16)
.L_16:
        /*004c*/ 	.word	0x00000000
        /*0050*/ 	.short	0x0002
        /*0052*/ 	.short	0x0010
        /*0054*/ 	.byte	0x00, 0xf5, 0x21, 0x00


	//----- nvinfo : EIATTR_KPARAM_INFO
	.align		4
.L_17:
        /*0058*/ 	.byte	0x04, 0x17
        /*005a*/ 	.short	(.L_19 - .L_18)
.L_18:
        /*005c*/ 	.word	0x00000000
        /*0060*/ 	.short	0x0001
        /*0062*/ 	.short	0x0008
        /*0064*/ 	.byte	0x00, 0xf5, 0x21, 0x00


	//----- nvinfo : EIATTR_KPARAM_INFO
	.align		4
.L_19:
        /*0068*/ 	.byte	0x04, 0x17
        /*006a*/ 	.short	(.L_21 - .L_20)
.L_20:
        /*006c*/ 	.word	0x00000000
        /*0070*/ 	.short	0x0000
        /*0072*/ 	.short	0x0000
        /*0074*/ 	.byte	0x00, 0xf5, 0x21, 0x00


	//----- nvinfo : EIATTR_SPARSE_MMA_MASK
	.align		4
.L_21:
        /*0078*/ 	.byte	0x03, 0x50
        /*007a*/ 	.short	0x0000


	//----- nvinfo : EIATTR_MAXREG_COUNT
	.align		4
        /*007c*/ 	.byte	0x03, 0x1b
        /*007e*/ 	.short	0x00ff


	//----- nvinfo : EIATTR_NUM_BARRIERS
	.align		4
        /*0080*/ 	.byte	0x02, 0x4c
        /*0082*/ 	.byte	0x01
	.zero		1


	//----- nvinfo : EIATTR_MERCURY_ISA_VERSION
	.align		4
        /*0084*/ 	.byte	0x03, 0x5f
        /*0086*/ 	.short	0x0101


	//----- nvinfo : EIATTR_VRC_CTA_INIT_COUNT
	.align		4
        /*0088*/ 	.byte	0x02, 0x4a
	.zero		1
	.zero		1


	//----- nvinfo : EIATTR_EXIT_INSTR_OFFSETS
	.align		4
        /*008c*/ 	.byte	0x04, 0x1c
        /*008e*/ 	.short	(.L_23 - .L_22)


	//   ....[0]....
.L_22:
        /*0090*/ 	.word	0x00002500


	//   ....[1]....
        /*0094*/ 	.word	0x000026c0


	//   ....[2]....
        /*0098*/ 	.word	0x00002760


	//   ....[3]....
        /*009c*/ 	.word	0x00002780


	//   ....[4]....
        /*00a0*/ 	.word	0x000027c0


	//----- nvinfo : EIATTR_CRS_STACK_SIZE
	.align		4
.L_23:
        /*00a4*/ 	.byte	0x04, 0x1e
        /*00a6*/ 	.short	(.L_25 - .L_24)
.L_24:
        /*00a8*/ 	.word	0x00000000


	//----- nvinfo : EIATTR_CBANK_PARAM_SIZE
	.align		4
.L_25:
        /*00ac*/ 	.byte	0x03, 0x19
        /*00ae*/ 	.short	0x0028


	//----- nvinfo : EIATTR_PARAM_CBANK
	.align		4
        /*00b0*/ 	.byte	0x04, 0x0a
        /*00b2*/ 	.short	(.L_27 - .L_26)
	.align		4
.L_26:
        /*00b4*/ 	.word	index@(.nv.constant0.batched_matmul_tiled_kernel_O2_1)
        /*00b8*/ 	.short	0x0380
        /*00ba*/ 	.short	0x0028


	//----- nvinfo : EIATTR_SW_WAR
	.align		4
.L_27:
        /*00bc*/ 	.byte	0x04, 0x36
        /*00be*/ 	.short	(.L_29 - .L_28)
.L_28:
        /*00c0*/ 	.word	0x00000008
.L_29:


//--------------------- .nv.callgraph             --------------------------
	.section	.nv.callgraph,"",@"SHT_CUDA_CALLGRAPH"
	.align	4
	.sectionentsize	8
	.align		4
        /*0000*/ 	.word	0x00000000
	.align		4
        /*0004*/ 	.word	0xffffffff
	.align		4
        /*0008*/ 	.word	0x00000000
	.align		4
        /*000c*/ 	.word	0xfffffffe
	.align		4
        /*0010*/ 	.word	0x00000000
	.align		4
        /*0014*/ 	.word	0xfffffffd
	.align		4
        /*0018*/ 	.word	0x00000000
	.align		4
        /*001c*/ 	.word	0xfffffffc


//--------------------- .text.batched_matmul_tiled_kernel_O2_1 --------------------------
	.section	.text.batched_matmul_tiled_kernel_O2_1,"ax",@progbits
	.align	128
        .global         batched_matmul_tiled_kernel_O2_1
        .type           batched_matmul_tiled_kernel_O2_1,@function
        .size           batched_matmul_tiled_kernel_O2_1,(.L_x_71 - batched_matmul_tiled_kernel_O2_1)
        .other          batched_matmul_tiled_kernel_O2_1,@"STO_CUDA_ENTRY STV_DEFAULT"
batched_matmul_tiled_kernel_O2_1:
.text.batched_matmul_tiled_kernel_O2_1:
[----:B------:R-:W-:Y:S01]  /*0000*/  LDC R1, c[0x0][0x37c] ;  /* 0x0000df00ff017b82 */ /* 0x000fe20000000800 */
[----:B------:R-:W0:Y:S01]  /*0010*/  S2R R8, SR_TID.Y ;  /* 0x0000000000087919 */ /* 0x000e220000002200 */
[----:B------:R-:W1:Y:S06]  /*0020*/  LDCU UR13, c[0x0][0x3a0] ;  /* 0x00007400ff0d77ac */ /* 0x000e6c0008000800 */
[----:B------:R-:W2:Y:S01]  /*0030*/  S2UR UR12, SR_CTAID.Z ;  /* 0x00000000000c79c3 */ /* 0x000ea20000002700 */
[----:B------:R-:W-:Y:S01]  /*0040*/  CS2R R12, SRZ ;  /* 0x00000000000c7805 */ /* 0x000fe2000001ff00 */
[----:B------:R-:W3:Y:S01]  /*0050*/  S2R R0, SR_TID.X ;  /* 0x0000000000007919 */ /* 0x000ee20000002100 */
[----:B------:R-:W2:Y:S01]  /*0060*/  LDCU UR4, c[0x0][0x39c] ;  /* 0x00007380ff0477ac */ /* 0x000ea20008000800 */
[----:B------:R-:W-:Y:S01]  /*0070*/  CS2R R6, SRZ ;  /* 0x0000000000067805 */ /* 0x000fe2000001ff00 */
[----:B------:R-:W4:Y:S01]  /*0080*/  S2R R26, SR_CTAID.Y ;  /* 0x00000000001a7919 */ /* 0x000f220000002600 */
[----:B------:R-:W0:Y:S01]  /*0090*/  LDCU.64 UR10, c[0x0][0x358] ;  /* 0x00006b00ff0a77ac */ /* 0x000e220008000a00 */
[----:B------:R-:W5:Y:S01]  /*00a0*/  S2R R2, SR_CTAID.X ;  /* 0x0000000000027919 */ /* 0x000f620000002500 */
[----:B-1----:R-:W-:-:S02]  /*00b0*/  UISETP.GE.AND UP0, UPT, UR13, 0x1, UPT ;  /* 0x000000010d00788c */ /* 0x002fc4000bf06270 */
[----:B--2---:R-:W-:Y:S01]  /*00c0*/  UIMAD UR4, UR12, UR4, URZ ;  /* 0x000000040c0472a4 */ /* 0x004fe2000f8e02ff */
[----:B0-----:R-:W-:Y:S02]  /*00d0*/  SHF.L.U32 R21, R8, 0x1, RZ ;  /* 0x0000000108157819 */ /* 0x001fe400000006ff */
[----:B---3--:R-:W-:Y:S02]  /*00e0*/  SHF.L.U32 R3, R0, 0x1, RZ ;  /* 0x0000000100037819 */ /* 0x008fe400000006ff */
[----:B----4-:R-:W-:-:S03]  /*00f0*/  LEA R26, R26, R21, 0x5 ;  /* 0x000000151a1a7211 */ /* 0x010fc600078e28ff */
[----:B-----5:R-:W-:Y:S01]  /*0100*/  IMAD R23, R2, 0x20, R3 ;  /* 0x0000002002177824 */ /* 0x020fe200078e0203 */
[----:B------:R-:W-:Y:S01]  /*0110*/  IADD3 R24, PT, PT, R26, 0x1, RZ ;  /* 0x000000011a187810 */ /* 0x000fe20007ffe0ff */
[----:B------:R-:W-:Y:S06]  /*0120*/  BRA.U !UP0, `(.L_x_0) ;  /* 0x0000002108ec7547 */ /* 0x000fec000b800000 */
[----:B------:R-:W0:Y:S01]  /*0130*/  S2R R7, SR_CgaCtaId ;  /* 0x0000000000077919 */ /* 0x000e220000008800 */
[----:B------:R-:W-:Y:S01]  /*0140*/  UIMAD UR8, UR4, UR13, URZ ;  /* 0x0000000d040872a4 */ /* 0x000fe2000f8e02ff */
[----:B------:R-:W-:Y:S01]  /*0150*/  HFMA2 R5, -RZ, RZ, 0, 0 ;  /* 0x00000000ff057431 */ /* 0x000fe200000001ff */
[----:B------:R-:W-:Y:S01]  /*0160*/  SHF.L.U32 R4, R0, 0x3, RZ ;  /* 0x0000000300047819 */ /* 0x000fe200000006ff */
[----:B------:R-:W1:Y:S01]  /*0170*/  LDCU.64 UR16, c[0x0][0x380] ;  /* 0x00007000ff1077ac */ /* 0x000e620008000a00 */
[----:B------:R-:W-:Y:S01]  /*0180*/  IMAD.U32 R9, RZ, RZ, UR13 ;  /* 0x0000000dff097e24 */ /* 0x000fe2000f8e00ff */
[----:B------:R-:W-:Y:S02]  /*0190*/  MOV R6, 0x400 ;  /* 0x0000040000067802 */ /* 0x000fe40000000f00 */
[----:B------:R-:W-:Y:S02]  /*01a0*/  CS2R R12, SRZ ;  /* 0x00000000000c7805 */ /* 0x000fe4000001ff00 */
[----:B------:R-:W-:Y:S01]  /*01b0*/  LOP3.LUT R4, R4, 0x1ff0, RZ, 0xc0, !PT ;  /* 0x00001ff004047812 */ /* 0x000fe200078ec0ff */
[----:B------:R-:W-:Y:S01]  /*01c0*/  IMAD R14, R26, UR13, R9 ;  /* 0x0000000d1a0e7c24 */ /* 0x000fe2000f8e0209 */
[----:B------:R-:W-:Y:S01]  /*01d0*/  MOV R11, UR8 ;  /* 0x00000008000b7c02 */ /* 0x000fe20008000f00 */
[----:B------:R-:W2:Y:S01]  /*01e0*/  LDCU UR14, c[0x0][0x3a4] ;  /* 0x00007480ff0e77ac */ /* 0x000ea20008000800 */
[----:B------:R-:W-:-:S02]  /*01f0*/  IADD3 R17, PT, PT, R6, 0x1080, RZ ;  /* 0x0000108006117810 */ /* 0x000fc40007ffe0ff */
[----:B------:R-:W-:Y:S01]  /*0200*/  LOP3.LUT R3, R3, 0x7fc, RZ, 0xc0, !PT ;  /* 0x000007fc03037812 */ /* 0x000fe200078ec0ff */
[----:B------:R-:W-:Y:S01]  /*0210*/  IMAD.WIDE R4, R11, 0x4, R4 ;  /* 0x000000040b047825 */ /* 0x000fe200078e0204 */
[----:B------:R-:W3:Y:S01]  /*0220*/  LDCU.128 UR4, c[0x0][0x380] ;  /* 0x00007000ff0477ac */ /* 0x000ee20008000c00 */
[----:B------:R-:W-:Y:S01]  /*0230*/  LOP3.LUT R9, R0, 0x1, RZ, 0xc0, !PT ;  /* 0x0000000100097812 */ /* 0x000fe200078ec0ff */
[----:B------:R-:W-:Y:S01]  /*0240*/  UIMAD UR9, UR12, UR13, URZ ;  /* 0x0000000d0c0972a4 */ /* 0x000fe2000f8e02ff */
[----:B------:R-:W-:Y:S02]  /*0250*/  IMAD.WIDE.U32 R4, R14, 0x4, R4 ;  /* 0x000000040e047825 */ /* 0x000fe400078e0004 */
[----:B------:R-:W-:Y:S02]  /*0260*/  ISETP.NE.U32.AND P0, PT, R9, 0x1, PT ;  /* 0x000000010900780c */ /* 0x000fe40003f05070 */
[----:B------:R-:W-:Y:S02]  /*0270*/  IADD3 R14, PT, PT, R3, R14, RZ ;  /* 0x0000000e030e7210 */ /* 0x000fe40007ffe0ff */
[----:B-1----:R-:W-:Y:S01]  /*0280*/  IADD3 R28, P1, PT, R4, UR16, RZ ;  /* 0x00000010041c7c10 */ /* 0x002fe2000ff3e0ff */
[----:B--2---:R-:W-:-:S03]  /*0290*/  IMAD R8, R8, UR14, RZ ;  /* 0x0000000e08087c24 */ /* 0x004fc6000f8e02ff */
[----:B------:R-:W-:Y:S01]  /*02a0*/  IADD3 R28, P2, PT, R28, 0x8, RZ ;  /* 0x000000081c1c7810 */ /* 0x000fe20007f5e0ff */
[----:B------:R-:W-:Y:S01]  /*02b0*/  IMAD.U32 R20, RZ, RZ, UR14 ;  /* 0x0000000eff147e24 */ /* 0x000fe2000f8e00ff */
[----:B0-----:R-:W-:Y:S01]  /*02c0*/  LEA R4, R7, R6, 0x18 ;  /* 0x0000000607047211 */ /* 0x001fe200078ec0ff */
[----:B------:R-:W-:Y:S01]  /*02d0*/  UIMAD UR9, UR9, UR14, URZ ;  /* 0x0000000e090972a4 */ /* 0x000fe2000f8e02ff */
[----:B------:R-:W-:Y:S01]  /*02e0*/  IADD3.X R29, PT, PT, RZ, UR17, R5, P2, P1 ;  /* 0x00000011ff1d7c10 */ /* 0x000fe200097e2405 */
[C---:B------:R-:W-:Y:S01]  /*02f0*/  IMAD R20, R21.reuse, UR14, R20 ;  /* 0x0000000e15147c24 */ /* 0x040fe2000f8e0214 */
[----:B------:R-:W-:Y:S01]  /*0300*/  SHF.L.U32 R5, R0, 0x3, RZ ;  /* 0x0000000300057819 */ /* 0x000fe200000006ff */
[----:B------:R-:W-:Y:S01]  /*0310*/  IMAD R4, R21, 0x84, R4 ;  /* 0x0000008415047824 */ /* 0x000fe200078e0204 */
[----:B------:R-:W-:Y:S02]  /*0320*/  LEA R17, R7, R17, 0x18 ;  /* 0x0000001107117211 */ /* 0x000fe400078ec0ff */
[----:B------:R-:W-:-:S02]  /*0330*/  CS2R R6, SRZ ;  /* 0x0000000000067805 */ /* 0x000fc4000001ff00 */
[----:B------:R-:W-:Y:S01]  /*0340*/  LOP3.LUT R15, R5, 0x1ff0, RZ, 0xc0, !PT ;  /* 0x00001ff0050f7812 */ /* 0x000fe200078ec0ff */
[----:B------:R-:W-:Y:S01]  /*0350*/  IMAD R5, R26, UR13, R3 ;  /* 0x0000000d1a057c24 */ /* 0x000fe2000f8e0203 */
[----:B------:R-:W-:Y:S01]  /*0360*/  SHF.L.U32 R22, R8, 0x1, RZ ;  /* 0x0000000108167819 */ /* 0x000fe200000006ff */
[--C-:B------:R-:W-:Y:S01]  /*0370*/  IMAD R16, R21, 0x84, R17.reuse ;  /* 0x0000008415107824 */ /* 0x100fe200078e0211 */
[----:B------:R-:W-:Y:S01]  /*0380*/  IADD3 R15, PT, PT, R4, R15, RZ ;  /* 0x0000000f040f7210 */ /* 0x000fe20007ffe0ff */
[----:B------:R-:W-:Y:S01]  /*0390*/  IMAD R17, R0, 0x8, R17 ;  /* 0x0000000800117824 */ /* 0x000fe200078e0211 */
[----:B---3--:R-:W-:Y:S02]  /*03a0*/  UIMAD.WIDE UR4, UR8, 0x4, UR4 ;  /* 0x00000004080478a5 */ /* 0x008fe4000f8e0204 */
[----:B------:R-:W-:Y:S01]  /*03b0*/  UIMAD.WIDE UR6, UR9, 0x4, UR6 ;  /* 0x00000004090678a5 */ /* 0x000fe2000f8e0206 */
[----:B------:R-:W-:-:S11]  /*03c0*/  UMOV UR8, 0x1 ;  /* 0x0000000100087882 */ /* 0x000fd60000000000 */
.L_x_65:
[----:B------:R-:W-:Y:S01]  /*03d0*/  BSSY.RECONVERGENT B1, `(.L_x_1) ;  /* 0x0000095000017945 */ /* 0x000fe20003800200 */
[----:B------:R-:W-:-:S03]  /*03e0*/  MOV R27, 0xffffffff ;  /* 0xffffffff001b7802 */ /* 0x000fc60000000f00 */
[----:B----4-:R-:W-:Y:S05]  /*03f0*/  @!P0 BRA `(.L_x_2) ;  /* 0x0000000800488947 */ /* 0x010fea0003800000 */
[----:B------:R-:W0:Y:S01]  /*0400*/  LDC R19, c[0x0][0x39c] ;  /* 0x0000e700ff137b82 */ /* 0x000e220000000800 */
[----:B------:R-:W-:Y:S01]  /*0410*/  MOV R18, UR8 ;  /* 0x0000000800127c02 */ /* 0x000fe20008000f00 */
[----:B------:R-:W-:Y:S03]  /*0420*/  BSSY.RECONVERGENT B0, `(.L_x_3) ;  /* 0x0000046000007945 */ /* 0x000fe60003800200 */
[----:B------:R-:W-:Y:S02]  /*0430*/  IADD3 R18, PT, PT, R18, -0x1, RZ ;  /* 0xffffffff12127810 */ /* 0x000fe40007ffe0ff */
[----:B0-----:R-:W-:-:S13]  /*0440*/  ISETP.GE.AND P0, PT, R26, R19, PT ;  /* 0x000000131a00720c */ /* 0x001fda0003f06270 */
[----:B------:R-:W-:Y:S05]  /*0450*/  @P0 BRA `(.L_x_4) ;  /* 0x0000000000e00947 */ /* 0x000fea0003800000 */
[----:B------:R-:W0:Y:S01]  /*0460*/  LDC R10, c[0x0][0x3a0] ;  /* 0x0000e800ff0a7b82 */ /* 0x000e220000000800 */
[----:B------:R-:W-:-:S05]  /*0470*/  VIADD R11, R3, 0x3 ;  /* 0x00000003030b7836 */ /* 0x000fca0000000000 */
[----:B0-----:R-:W-:-:S13]  /*0480*/  ISETP.GE.AND P0, PT, R11, R10, PT ;  /* 0x0000000a0b00720c */ /* 0x001fda0003f06270 */
[----:B------:R-:W-:Y:S05]  /*0490*/  @P0 BRA `(.L_x_5) ;  /* 0x0000000000180947 */ /* 0x000fea0003800000 */
[----:B------:R-:W-:-:S05]  /*04a0*/  HFMA2 R8, -RZ, RZ, 0, 2.384185791015625e-07 ;  /* 0x00000004ff087431 */ /* 0x000fca00000001ff */
[----:B------:R-:W-:-:S06]  /*04b0*/  IMAD.WIDE.U32 R8, R5, R8, UR4 ;  /* 0x0000000405087e25 */ /* 0x000fcc000f8e0008 */
[----:B------:R-:W2:Y:S04]  /*04c0*/  LDG.E.128.CONSTANT R8, desc[UR10][R8.64] ;  /* 0x0000000a08087981 */ /* 0x000ea8000c1e9d00 */
[----:B--2---:R0:W-:Y:S04]  /*04d0*/  STS.64 [R15], R8 ;  /* 0x000000080f007388 */ /* 0x0041e80000000a00 */
[----:B------:R0:W-:Y:S01]  /*04e0*/  STS.64 [R15+0x8], R10 ;  /* 0x0000080a0f007388 */ /* 0x0001e20000000a00 */
[----:B------:R-:W-:Y:S05]  /*04f0*/  BRA `(.L_x_6) ;  /* 0x0000000000e07947 */ /* 0x000fea0003800000 */
.L_x_5:
[----:B------:R-:W-:Y:S01]  /*0500*/  ISETP.GT.U32.AND P0, PT, R0, 0xf, PT ;  /* 0x0000000f0000780c */ /* 0x000fe20003f04070 */
[----:B------:R-:W-:-:S12]  /*0510*/  BSSY.RECONVERGENT B2, `(.L_x_7) ;  /* 0x000000b000027945 */ /* 0x000fd80003800200 */
[----:B------:R-:W-:Y:S05]  /*0520*/  @P0 BRA `(.L_x_8) ;  /* 0x0000000000240947 */ /* 0x000fea0003800000 */
[----:B------:R-:W-:Y:S01]  /*0530*/  ISETP.GE.AND P0, PT, R3, R10, PT ;  /* 0x0000000a0300720c */ /* 0x000fe20003f06270 */
[----:B------:R-:W-:Y:S01]  /*0540*/  BSSY.RECONVERGENT B3, `(.L_x_9) ;  /* 0x0000006000037945 */ /* 0x000fe20003800200 */
[----:B------:R-:W-:-:S11]  /*0550*/  MOV R8, RZ ;  /* 0x000000ff00087202 */ /* 0x000fd60000000f00 */
[----:B------:R-:W-:Y:S05]  /*0560*/  @P0 BRA `(.L_x_10) ;  /* 0x00000000000c0947 */ /* 0x000fea0003800000 */
[----:B------:R-:W-:-:S05]  /*0570*/  HFMA2 R8, -RZ, RZ, 0, 2.384185791015625e-07 ;  /* 0x00000004ff087431 */ /* 0x000fca00000001ff */
[----:B------:R-:W-:-:S06]  /*0580*/  IMAD.WIDE.U32 R8, R5, R8, UR4 ;  /* 0x0000000405087e25 */ /* 0x000fcc000f8e0008 */
[----:B------:R0:W5:Y:S02]  /*0590*/  LDG.E.CONSTANT R8, desc[UR10][R8.64] ;  /* 0x0000000a08087981 */ /* 0x000164000c1e9900 */
.L_x_10:
[----:B------:R-:W-:Y:S05]  /*05a0*/  BSYNC.RECONVERGENT B3 ;  /* 0x0000000000037941 */ /* 0x000fea0003800200 */
.L_x_9:
[----:B-----5:R1:W-:Y:S02]  /*05b0*/  STS [R15], R8 ;  /* 0x000000080f007388 */ /* 0x0203e40000000800 */
.L_x_8:
[----:B------:R-:W-:Y:S05]  /*05c0*/  BSYNC.RECONVERGENT B2 ;  /* 0x0000000000027941 */ /* 0x000fea0003800200 */
.L_x_7:
[----:B------:R-:W-:Y:S01]  /*05d0*/  VIADD R25, R3, 0x1 ;  /* 0x0000000103197836 */ /* 0x000fe20000000000 */
[----:B------:R-:W-:Y:S04]  /*05e0*/  BSSY.RECONVERGENT B2, `(.L_x_11) ;  /* 0x000000d000027945 */ /* 0x000fe80003800200 */
[----:B-1----:R-:W-:-:S04]  /*05f0*/  IADD3 R8, PT, PT, -R18, R25, RZ ;  /* 0x0000001912087210 */ /* 0x002fc80007ffe1ff */
[----:B------:R-:W-:Y:S02]  /*0600*/  ISETP.GT.U32.AND P0, PT, R8, 0x1f, PT ;  /* 0x0000001f0800780c */ /* 0x000fe40003f04070 */
[----:B------:R-:W-:-:S05]  /*0610*/  MOV R8, 0x4 ;  /* 0x0000000400087802 */ /* 0x000fca0000000f00 */
[----:B0-----:R-:W-:-:S06]  /*0620*/  IMAD.WIDE.U32 R8, R5, R8, UR4 ;  /* 0x0000000405087e25 */ /* 0x001fcc000f8e0008 */
[----:B------:R-:W-:Y:S05]  /*0630*/  @P0 BRA `(.L_x_12) ;  /* 0x00000000001c0947 */ /* 0x000fea0003800000 */
[----:B------:R-:W-:Y:S01]  /*0640*/  ISETP.GE.AND P0, PT, R25, R10, PT ;  /* 0x0000000a1900720c */ /* 0x000fe20003f06270 */
[----:B------:R-:W-:Y:S01]  /*0650*/  BSSY.RECONVERGENT B3, `(.L_x_13) ;  /* 0x0000004000037945 */ /* 0x000fe20003800200 */
[----:B------:R-:W-:-:S11]  /*0660*/  HFMA2 R30, -RZ, RZ, 0, 0 ;  /* 0x00000000ff1e7431 */ /* 0x000fd600000001ff */
[----:B------:R-:W-:Y:S05]  /*0670*/  @P0 BRA `(.L_x_14) ;  /* 0x0000000000040947 */ /* 0x000fea0003800000 */
[----:B------:R0:W5:Y:S02]  /*0680*/  LDG.E.CONSTANT R30, desc[UR10][R8.64+0x4] ;  /* 0x0000040a081e7981 */ /* 0x000164000c1e9900 */
.L_x_14:
[----:B------:R-:W-:Y:S05]  /*0690*/  BSYNC.RECONVERGENT B3 ;  /* 0x0000000000037941 */ /* 0x000fea0003800200 */
.L_x_13:
[----:B-----5:R1:W-:Y:S02]  /*06a0*/  STS [R15+0x4], R30 ;  /* 0x0000041e0f007388 */ /* 0x0203e40000000800 */
.L_x_12:
[----:B------:R-:W-:Y:S05]  /*06b0*/  BSYNC.RECONVERGENT B2 ;  /* 0x0000000000027941 */ /* 0x000fea0003800200 */
.L_x_11:
[----:B------:R-:W-:Y:S01]  /*06c0*/  VIADD R25, R3, 0x2 ;  /* 0x0000000203197836 */ /* 0x000fe20000000000 */
[----:B------:R-:W-:Y:S04]  /*06d0*/  BSSY.RECONVERGENT B2, `(.L_x_15) ;  /* 0x000000b000027945 */ /* 0x000fe80003800200 */
[----:B------:R-:W-:-:S04]  /*06e0*/  IADD3 R27, PT, PT, -R18, R25, RZ ;  /* 0x00000019121b7210 */ /* 0x000fc80007ffe1ff */
[----:B------:R-:W-:-:S13]  /*06f0*/  ISETP.GT.U32.AND P0, PT, R27, 0x1f, PT ;  /* 0x0000001f1b00780c */ /* 0x000fda0003f04070 */
[----:B------:R-:W-:Y:S05]  /*0700*/  @P0 BRA `(.L_x_16) ;  /* 0x00000000001c0947 */ /* 0x000fea0003800000 */
[----:B------:R-:W-:Y:S01]  /*0710*/  ISETP.GE.AND P0, PT, R25, R10, PT ;  /* 0x0000000a1900720c */ /* 0x000fe20003f06270 */
[----:B------:R-:W-:Y:S01]  /*0720*/  BSSY.RECONVERGENT B3, `(.L_x_17) ;  /* 0x0000004000037945 */ /* 0x000fe20003800200 */
[----:B------:R-:W-:-:S11]  /*0730*/  MOV R10, RZ ;  /* 0x000000ff000a7202 */ /* 0x000fd60000000f00 */
[----:B------:R-:W-:Y:S05]  /*0740*/  @P0 BRA `(.L_x_18) ;  /* 0x0000000000040947 */ /* 0x000fea0003800000 */
[----:B------:R2:W5:Y:S02]  /*0750*/  LDG.E.CONSTANT R10, desc[UR10][R8.64+0x8] ;  /* 0x0000080a080a7981 */ /* 0x000564000c1e9900 */
.L_x_18:
[----:B------:R-:W-:Y:S05]  /*0760*/  BSYNC.RECONVERGENT B3 ;  /* 0x0000000000037941 */ /* 0x000fea0003800200 */
.L_x_17:
[----:B-----5:R3:W-:Y:S02]  /*0770*/  STS [R15+0x8], R10 ;  /* 0x0000080a0f007388 */ /* 0x0207e40000000800 */
.L_x_16:
[----:B------:R-:W-:Y:S05]  /*0780*/  BSYNC.RECONVERGENT B2 ;  /* 0x0000000000027941 */ /* 0x000fea0003800200 */
.L_x_15:
[----:B------:R-:W-:-:S04]  /*0790*/  IADD3 R11, PT, PT, -R18, R11, RZ ;  /* 0x0000000b120b7210 */ /* 0x000fc80007ffe1ff */
[----:B------:R-:W-:-:S13]  /*07a0*/  ISETP.GT.U32.AND P0, PT, R11, 0x1f, PT ;  /* 0x0000001f0b00780c */ /* 0x000fda0003f04070 */
[----:B------:R-:W-:Y:S05]  /*07b0*/  @P0 BRA `(.L_x_6) ;  /* 0x0000000000300947 */ /* 0x000fea0003800000 */
[----:B------:R4:W-:Y:S01]  /*07c0*/  STS [R15+0xc], RZ ;  /* 0x00000cff0f007388 */ /* 0x0009e20000000800 */
[----:B------:R-:W-:Y:S05]  /*07d0*/  BRA `(.L_x_6) ;  /* 0x0000000000287947 */ /* 0x000fea0003800000 */
.L_x_4:
[C---:B------:R-:W-:Y:S01]  /*07e0*/  IMAD.SHL.U32 R8, R0.reuse, 0x2, RZ ;  /* 0x0000000200087824 */ /* 0x040fe200078e00ff */
[----:B------:R-:W-:-:S04]  /*07f0*/  ISETP.GT.U32.AND P3, PT, R0, 0xf, PT ;  /* 0x0000000f0000780c */ /* 0x000fc80003f64070 */
[----:B------:R-:W-:-:S04]  /*0800*/  LOP3.LUT R8, R8, 0x7fc, RZ, 0xc0, !PT ;  /* 0x000007fc08087812 */ /* 0x000fc800078ec0ff */
[C---:B------:R-:W-:Y:S02]  /*0810*/  ISETP.GT.U32.AND P0, PT, R8.reuse, 0x1e, PT ;  /* 0x0000001e0800780c */ /* 0x040fe40003f04070 */
[C---:B------:R-:W-:Y:S02]  /*0820*/  ISETP.GT.U32.AND P1, PT, R8.reuse, 0x1d, PT ;  /* 0x0000001d0800780c */ /* 0x040fe40003f24070 */
[----:B------:R-:W-:Y:S01]  /*0830*/  ISETP.GT.U32.AND P2, PT, R8, 0x1c, PT ;  /* 0x0000001c0800780c */ /* 0x000fe20003f44070 */
[----:B------:R0:W-:Y:S08]  /*0840*/  @!P3 STS [R15], RZ ;  /* 0x000000ff0f00b388 */ /* 0x0001f00000000800 */
[----:B------:R0:W-:Y:S04]  /*0850*/  @!P0 STS [R15+0x4], RZ ;  /* 0x000004ff0f008388 */ /* 0x0001e80000000800 */
[----:B------:R0:W-:Y:S04]  /*0860*/  @!P1 STS [R15+0x8], RZ ;  /* 0x000008ff0f009388 */ /* 0x0001e80000000800 */
[----:B------:R0:W-:Y:S02]  /*0870*/  @!P2 STS [R15+0xc], RZ ;  /* 0x00000cff0f00a388 */ /* 0x0001e40000000800 */
.L_x_6:
[----:B------:R-:W-:Y:S05]  /*0880*/  BSYNC.RECONVERGENT B0 ;  /* 0x0000000000007941 */ /* 0x000fea0003800200 */
.L_x_3:
[----:B------:R-:W-:-:S13]  /*0890*/  ISETP.GE.AND P0, PT, R24, R19, PT ;  /* 0x000000131800720c */ /* 0x000fda0003f06270 */
[----:B------:R-:W-:Y:S05]  /*08a0*/  @P0 BRA `(.L_x_19) ;  /* 0x0000000000f00947 */ /* 0x000fea0003800000 */
[----:B0--3--:R-:W0:Y:S01]  /*08b0*/  LDC R10, c[0x0][0x3a0] ;  /* 0x0000e800ff0a7b82 */ /* 0x009e220000000800 */
[----:B------:R-:W-:-:S04]  /*08c0*/  IADD3 R11, PT, PT, R3, 0x3, RZ ;  /* 0x00000003030b7810 */ /* 0x000fc80007ffe0ff */
[----:B0-----:R-:W-:-:S13]  /*08d0*/  ISETP.GE.AND P0, PT, R11, R10, PT ;  /* 0x0000000a0b00720c */ /* 0x001fda0003f06270 */
[----:B------:R-:W-:Y:S05]  /*08e0*/  @P0 BRA `(.L_x_20) ;  /* 0x0000000000280947 */ /* 0x000fea0003800000 */
[----:B--2---:R-:W-:-:S05]  /*08f0*/  HFMA2 R9, -RZ, RZ, 0, 2.384185791015625e-07 ;  /* 0x00000004ff097431 */ /* 0x004fca00000001ff */
[----:B------:R-:W-:-:S06]  /*0900*/  IMAD.WIDE.U32 R8, R14, R9, UR4 ;  /* 0x000000040e087e25 */ /* 0x000fcc000f8e0009 */
[----:B------:R-:W2:Y:S01]  /*0910*/  LDG.E.128.CONSTANT R8, desc[UR10][R8.64] ;  /* 0x0000000a08087981 */ /* 0x000ea2000c1e9d00 */
[----:B------:R-:W-:Y:S02]  /*0920*/  MOV R27, R23 ;  /* 0x00000017001b7202 */ /* 0x000fe40000000f00 */
[----:B--2---:R-:W-:Y:S01]  /*0930*/  MOV R18, R9 ;  /* 0x0000000900127202 */ /* 0x004fe20000000f00 */
[----:B------:R-:W-:Y:S01]  /*0940*/  IMAD.MOV.U32 R19, RZ, RZ, R10 ;  /* 0x000000ffff137224 */ /* 0x000fe200078e000a */
[----:B------:R2:W-:Y:S04]  /*0950*/  STS [R15+0x84], R8 ;  /* 0x000084080f007388 */ /* 0x0005e80000000800 */
[----:B------:R2:W-:Y:S04]  /*0960*/  STS [R15+0x90], R11 ;  /* 0x0000900b0f007388 */ /* 0x0005e80000000800 */
[----:B------:R2:W-:Y:S01]  /*0970*/  STS.64 [R15+0x88], R18 ;  /* 0x000088120f007388 */ /* 0x0005e20000000a00 */
[----:B------:R-:W-:Y:S05]  /*0980*/  BRA `(.L_x_2) ;  /* 0x0000000000e47947 */ /* 0x000fea0003800000 */
.L_x_20:
[----:B------:R-:W-:Y:S01]  /*0990*/  ISETP.GT.U32.AND P0, PT, R0, 0xf, PT ;  /* 0x0000000f0000780c */ /* 0x000fe20003f04070 */
[----:B------:R-:W-:-:S12]  /*09a0*/  BSSY.RECONVERGENT B0, `(.L_x_21) ;  /* 0x000000b000007945 */ /* 0x000fd80003800200 */
[----:B------:R-:W-:Y:S05]  /*09b0*/  @P0 BRA `(.L_x_22) ;  /* 0x0000000000240947 */ /* 0x000fea0003800000 */
[----:B------:R-:W-:Y:S01]  /*09c0*/  ISETP.GE.AND P0, PT, R3, R10, PT ;  /* 0x0000000a0300720c */ /* 0x000fe20003f06270 */
[----:B------:R-:W-:Y:S01]  /*09d0*/  BSSY.RECONVERGENT B2, `(.L_x_23) ;  /* 0x0000006000027945 */ /* 0x000fe20003800200 */
[----:B--2---:R-:W-:-:S11]  /*09e0*/  HFMA2 R8, -RZ, RZ, 0, 0 ;  /* 0x00000000ff087431 */ /* 0x004fd600000001ff */
[----:B------:R-:W-:Y:S05]  /*09f0*/  @P0 BRA `(.L_x_24) ;  /* 0x00000000000c0947 */ /* 0x000fea0003800000 */
[----:B------:R-:W-:-:S05]  /*0a00*/  MOV R9, 0x4 ;  /* 0x0000000400097802 */ /* 0x000fca0000000f00 */
[----:B------:R-:W-:-:S06]  /*0a10*/  IMAD.WIDE.U32 R8, R14, R9, UR4 ;  /* 0x000000040e087e25 */ /* 0x000fcc000f8e0009 */
[----:B------:R0:W5:Y:S02]  /*0a20*/  LDG.E.CONSTANT R8, desc[UR10][R8.64] ;  /* 0x0000000a08087981 */ /* 0x000164000c1e9900 */
.L_x_24:
[----:B------:R-:W-:Y:S05]  /*0a30*/  BSYNC.RECONVERGENT B2 ;  /* 0x0000000000027941 */ /* 0x000fea0003800200 */
.L_x_23:
[----:B-----5:R3:W-:Y:S02]  /*0a40*/  STS [R15+0x84], R8 ;  /* 0x000084080f007388 */ /* 0x0207e40000000800 */
.L_x_22:
[----:B------:R-:W-:Y:S05]  /*0a50*/  BSYNC.RECONVERGENT B0 ;  /* 0x0000000000007941 */ /* 0x000fea0003800200 */
.L_x_21:
[----:B0-2---:R-:W-:Y:S01]  /*0a60*/  VIADD R9, R3, 0x1 ;  /* 0x0000000103097836 */ /* 0x005fe20000000000 */
[----:B------:R-:W-:Y:S04]  /*0a70*/  BSSY.RECONVERGENT B0, `(.L_x_25) ;  /* 0x000000b000007945 */ /* 0x000fe80003800200 */
[----:B---3--:R-:W-:-:S04]  /*0a80*/  IADD3 R8, PT, PT, -R18, R9, RZ ;  /* 0x0000000912087210 */ /* 0x008fc80007ffe1ff */
[----:B------:R-:W-:-:S13]  /*0a90*/  ISETP.GT.U32.AND P0, PT, R8, 0x1f, PT ;  /* 0x0000001f0800780c */ /* 0x000fda0003f04070 */
[----:B------:R-:W-:Y:S05]  /*0aa0*/  @P0 BRA `(.L_x_26) ;  /* 0x00000000001c0947 */ /* 0x000fea0003800000 */
[----:B------:R-:W-:Y:S01]  /*0ab0*/  ISETP.GE.AND P0, PT, R9, R10, PT ;  /* 0x0000000a0900720c */ /* 0x000fe20003f06270 */
[----:B------:R-:W-:Y:S01]  /*0ac0*/  BSSY.RECONVERGENT B2, `(.L_x_27) ;  /* 0x0000004000027945 */ /* 0x000fe20003800200 */
[----:B------:R-:W-:-:S11]  /*0ad0*/  MOV R8, RZ ;  /* 0x000000ff00087202 */ /* 0x000fd60000000f00 */
[----:B------:R-:W-:Y:S05]  /*0ae0*/  @P0 BRA `(.L_x_28) ;  /* 0x0000000000040947 */ /* 0x000fea0003800000 */
[----:B------:R0:W5:Y:S02]  /*0af0*/  LDG.E.CONSTANT R8, desc[UR10][R28.64+-0x4] ;  /* 0xfffffc0a1c087981 */ /* 0x000164000c1e9900 */
.L_x_28:
[----:B------:R-:W-:Y:S05]  /*0b00*/  BSYNC.RECONVERGENT B2 ;  /* 0x0000000000027941 */ /* 0x000fea0003800200 */
.L_x_27:
[----:B-----5:R2:W-:Y:S02]  /*0b10*/  STS [R15+0x88], R8 ;  /* 0x000088080f007388 */ /* 0x0205e40000000800 */
.L_x_26:
[----:B------:R-:W-:Y:S05]  /*0b20*/  BSYNC.RECONVERGENT B0 ;  /* 0x0000000000007941 */ /* 0x000fea0003800200 */
.L_x_25:
[----:B------:R-:W-:Y:S01]  /*0b30*/  IADD3 R9, PT, PT, R3, 0x2, RZ ;  /* 0x0000000203097810 */ /* 0x000fe20007ffe0ff */
[----:B------:R-:W-:Y:S04]  /*0b40*/  BSSY.RECONVERGENT B0, `(.L_x_29) ;  /* 0x000000b000007945 */ /* 0x000fe80003800200 */
[----:B--2---:R-:W-:-:S05]  /*0b50*/  IMAD.IADD R8, R9, 0x1, -R18 ;  /* 0x0000000109087824 */ /* 0x004fca00078e0a12 */
[----:B------:R-:W-:-:S13]  /*0b60*/  ISETP.GT.U32.AND P0, PT, R8, 0x1f, PT ;  /* 0x0000001f0800780c */ /* 0x000fda0003f04070 */
[----:B------:R-:W-:Y:S05]  /*0b70*/  @P0 BRA `(.L_x_30) ;  /* 0x00000000001c0947 */ /* 0x000fea0003800000 */
[----:B------:R-:W-:Y:S01]  /*0b80*/  ISETP.GE.AND P0, PT, R9, R10, PT ;  /* 0x0000000a0900720c */ /* 0x000fe20003f06270 */
[----:B------:R-:W-:Y:S01]  /*0b90*/  BSSY.RECONVERGENT B2, `(.L_x_31) ;  /* 0x0000004000027945 */ /* 0x000fe20003800200 */
[----:B------:R-:W-:-:S11]  /*0ba0*/  HFMA2 R8, -RZ, RZ, 0, 0 ;  /* 0x00000000ff087431 */ /* 0x000fd600000001ff */
[----:B------:R-:W-:Y:S05]  /*0bb0*/  @P0 BRA `(.L_x_32) ;  /* 0x0000000000040947 */ /* 0x000fea0003800000 */
[----:B------:R2:W5:Y:S02]  /*0bc0*/  LDG.E.CONSTANT R8, desc[UR10][R28.64] ;  /* 0x0000000a1c087981 */ /* 0x000564000c1e9900 */
.L_x_32:
[----:B------:R-:W-:Y:S05]  /*0bd0*/  BSYNC.RECONVERGENT B2 ;  /* 0x0000000000027941 */ /* 0x000fea0003800200 */
.L_x_31:
[----:B-----5:R3:W-:Y:S02]  /*0be0*/  STS [R15+0x8c], R8 ;  /* 0x00008c080f007388 */ /* 0x0207e40000000800 */
.L_x_30:
[----:B------:R-:W-:Y:S05]  /*0bf0*/  BSYNC.RECONVERGENT B0 ;  /* 0x0000000000007941 */ /* 0x000fea0003800200 */
.L_x_29:
[----:B------:R-:W-:Y:S02]  /*0c00*/  IADD3 R11, PT, PT, -R18, R11, RZ ;  /* 0x0000000b120b7210 */ /* 0x000fe40007ffe1ff */
[----:B------:R-:W-:Y:S02]  /*0c10*/  MOV R27, R23 ;  /* 0x00000017001b7202 */ /* 0x000fe40000000f00 */
[----:B------:R-:W-:-:S13]  /*0c20*/  ISETP.GT.U32.AND P0, PT, R11, 0x1f, PT ;  /* 0x0000001f0b00780c */ /* 0x000fda0003f04070 */
[----:B------:R-:W-:Y:S05]  /*0c30*/  @P0 BRA `(.L_x_2) ;  /* 0x0000000000380947 */ /* 0x000fea0003800000 */
[----:B------:R0:W-:Y:S01]  /*0c40*/  STS [R15+0x90], RZ ;  /* 0x000090ff0f007388 */ /* 0x0001e20000000800 */
[----:B------:R-:W-:Y:S01]  /*0c50*/  IMAD.MOV.U32 R27, RZ, RZ, R23 ;  /* 0x000000ffff1b7224 */ /* 0x000fe200078e0017 */
[----:B------:R-:W-:Y:S06]  /*0c60*/  BRA `(.L_x_2) ;  /* 0x00000000002c7947 */ /* 0x000fec0003800000 */
.L_x_19:
[C---:B0-2---:R-:W-:Y:S02]  /*0c70*/  SHF.L.U32 R8, R0.reuse, 0x1, RZ ;  /* 0x0000000100087819 */ /* 0x045fe400000006ff */
[----:B------:R-:W-:Y:S02]  /*0c80*/  ISETP.GT.U32.AND P0, PT, R0, 0xf, PT ;  /* 0x0000000f0000780c */ /* 0x000fe40003f04070 */
[----:B------:R-:W-:Y:S02]  /*0c90*/  LOP3.LUT R8, R8, 0x7fc, RZ, 0xc0, !PT ;  /* 0x000007fc08087812 */ /* 0x000fe400078ec0ff */
[----:B------:R-:W-:Y:S02]  /*0ca0*/  MOV R27, R23 ;  /* 0x00000017001b7202 */ /* 0x000fe40000000f00 */
[C---:B------:R-:W-:Y:S02]  /*0cb0*/  ISETP.GT.U32.AND P1, PT, R8.reuse, 0x1e, PT ;  /* 0x0000001e0800780c */ /* 0x040fe40003f24070 */
[----:B------:R-:W-:-:S02]  /*0cc0*/  ISETP.GT.U32.AND P2, PT, R8, 0x1d, PT ;  /* 0x0000001d0800780c */ /* 0x000fc40003f44070 */
[----:B------:R-:W-:-:S03]  /*0cd0*/  ISETP.GT.U32.AND P3, PT, R8, 0x1c, PT ;  /* 0x0000001c0800780c */ /* 0x000fc60003f64070 */
[----:B------:R0:W-:Y:S06]  /*0ce0*/  @!P0 STS [R15+0x84], RZ ;  /* 0x000084ff0f008388 */ /* 0x0001ec0000000800 */
[----:B------:R0:W-:Y:S04]  /*0cf0*/  @!P1 STS [R15+0x88], RZ ;  /* 0x000088ff0f009388 */ /* 0x0001e80000000800 */
[----:B------:R0:W-:Y:S04]  /*0d00*/  @!P2 STS [R15+0x8c], RZ ;  /* 0x00008cff0f00a388 */ /* 0x0001e80000000800 */
[----:B------:R0:W-:Y:S02]  /*0d10*/  @!P3 STS [R15+0x90], RZ ;  /* 0x000090ff0f00b388 */ /* 0x0001e40000000800 */
.L_x_2:
[----:B------:R-:W-:Y:S05]  /*0d20*/  BSYNC.RECONVERGENT B1 ;  /* 0x0000000000017941 */ /* 0x000fea0003800200 */
.L_x_1:
[----:B--23--:R-:W-:Y:S01]  /*0d30*/  LOP3.LUT R8, R0, 0x1, RZ, 0xc0, !PT ;  /* 0x0000000100087812 */ /* 0x00cfe200078ec0ff */
[----:B------:R-:W-:Y:S03]  /*0d40*/  BSSY.RECONVERGENT B1, `(.L_x_33) ;  /* 0x0000099000017945 */ /* 0x000fe60003800200 */
[----:B------:R-:W-:-:S13]  /*0d50*/  ISETP.NE.U32.AND P0, PT, R8, 0x1, PT ;  /* 0x000000010800780c */ /* 0x000fda0003f05070 */
[----:B------:R-:W-:Y:S05]  /*0d60*/  @!P0 BRA `(.L_x_34) ;  /* 0x0000000800588947 */ /* 0x000fea0003800000 */
[----:B------:R-:W2:Y:S01]  /*0d70*/  LDC R25, c[0x0][0x3a0] ;  /* 0x0000e800ff197b82 */ /* 0x000ea20000000800 */
[----:B------:R-:W-:Y:S01]  /*0d80*/  IMAD R19, R2, -0x20, R27 ;  /* 0xffffffe002137824 */ /* 0x000fe200078e021b */
[----:B------:R-:W-:Y:S04]  /*0d90*/  BSSY.RECONVERGENT B0, `(.L_x_35) ;  /* 0x000004a000007945 */ /* 0x000fe80003800200 */
[----:B------:R-:W-:Y:S02]  /*0da0*/  LEA R18, R19, R16, 0x2 ;  /* 0x0000001013127211 */ /* 0x000fe400078e10ff */
[----:B--2---:R-:W-:-:S13]  /*0db0*/  ISETP.GE.AND P1, PT, R21, R25, PT ;  /* 0x000000191500720c */ /* 0x004fda0003f26270 */
[----:B------:R-:W-:Y:S05]  /*0dc0*/  @P1 BRA `(.L_x_36) ;  /* 0x0000000000f81947 */ /* 0x000fea0003800000 */
[----:B------:R-:W2:Y:S01]  /*0dd0*/  LDC R8, c[0x0][0x3a4] ;  /* 0x0000e900ff087b82 */ /* 0x000ea20000000800 */
[----:B------:R-:W-:-:S05]  /*0de0*/  VIADD R9, R27, 0x3 ;  /* 0x000000031b097836 */ /* 0x000fca0000000000 */
[----:B--2---:R-:W-:-:S13]  /*0df0*/  ISETP.GE.AND P1, PT, R9, R8, PT ;  /* 0x000000080900720c */ /* 0x004fda0003f26270 */
[----:B------:R-:W-:Y:S05]  /*0e00*/  @P1 BRA `(.L_x_37) ;  /* 0x00000000002c1947 */ /* 0x000fea0003800000 */
[----:B------:R-:W-:Y:S02]  /*0e10*/  SHF.R.S32.HI R11, RZ, 0x1f, R27 ;  /* 0x0000001fff0b7819 */ /* 0x000fe4000001141b */
[----:B------:R-:W-:-:S04]  /*0e20*/  IADD3 R9, P1, PT, R27, R22, RZ ;  /* 0x000000161b097210 */ /* 0x000fc80007f3e0ff */
[----:B------:R-:W-:Y:S02]  /*0e30*/  LEA.HI.X.SX32 R10, R22, R11, 0x1, P1 ;  /* 0x0000000b160a7211 */ /* 0x000fe400008f0eff */
[----:B------:R-:W-:-:S04]  /*0e40*/  LEA R8, P1, R9, UR6, 0x2 ;  /* 0x0000000609087c11 */ /* 0x000fc8000f8210ff */
[----:B------:R-:W-:-:S06]  /*0e50*/  LEA.HI.X R9, R9, UR7, R10, 0x2, P1 ;  /* 0x0000000709097c11 */ /* 0x000fcc00088f140a */
[----:B------:R-:W2:Y:S04]  /*0e60*/  LDG.E.128.CONSTANT R8, desc[UR10][R8.64] ;  /* 0x0000000a08087981 */ /* 0x000ea8000c1e9d00 */
[----:B--2---:R2:W-:Y:S04]  /*0e70*/  STS [R18], R8 ;  /* 0x0000000812007388 */ /* 0x0045e80000000800 */
[----:B------:R2:W-:Y:S04]  /*0e80*/  STS [R18+0x4], R9 ;  /* 0x0000040912007388 */ /* 0x0005e80000000800 */
[----:B------:R2:W-:Y:S04]  /*0e90*/  STS [R18+0x8], R10 ;  /* 0x0000080a12007388 */ /* 0x0005e80000000800 */
[----:B------:R2:W-:Y:S01]  /*0ea0*/  STS [R18+0xc], R11 ;  /* 0x00000c0b12007388 */ /* 0x0005e20000000800 */
[----:B------:R-:W-:Y:S05]  /*0eb0*/  BRA `(.L_x_38) ;  /* 0x0000000000dc7947 */ /* 0x000fea0003800000 */
.L_x_37:
[----:B------:R-:W-:Y:S01]  /*0ec0*/  ISETP.GE.AND P1, PT, R19, 0x20, PT ;  /* 0x000000201300780c */ /* 0x000fe20003f26270 */
[----:B------:R-:W-:-:S12]  /*0ed0*/  BSSY.RECONVERGENT B2, `(.L_x_39) ;  /* 0x000000c000027945 */ /* 0x000fd80003800200 */
[----:B------:R-:W-:Y:S05]  /*0ee0*/  @P1 BRA `(.L_x_40) ;  /* 0x0000000000281947 */ /* 0x000fea0003800000 */
[----:B------:R-:W-:Y:S01]  /*0ef0*/  ISETP.GE.AND P1, PT, R27, R8, PT ;  /* 0x000000081b00720c */ /* 0x000fe20003f26270 */
[----:B------:R-:W-:Y:S01]  /*0f00*/  BSSY.RECONVERGENT B3, `(.L_x_41) ;  /* 0x0000007000037945 */ /* 0x000fe20003800200 */
[----:B------:R-:W-:-:S11]  /*0f10*/  HFMA2 R11, -RZ, RZ, 0, 0 ;  /* 0x00000000ff0b7431 */ /* 0x000fd600000001ff */
[----:B------:R-:W-:Y:S05]  /*0f20*/  @P1 BRA `(.L_x_42) ;  /* 0x0000000000101947 */ /* 0x000fea0003800000 */
[----:B------:R-:W-:Y:S02]  /*0f30*/  IADD3 R10, PT, PT, R27, R22, RZ ;  /* 0x000000161b0a7210 */ /* 0x000fe40007ffe0ff */
[----:B------:R-:W-:-:S05]  /*0f40*/  MOV R11, 0x4 ;  /* 0x00000004000b7802 */ /* 0x000fca0000000f00 */
[----:B------:R-:W-:-:S06]  /*0f50*/  IMAD.WIDE R10, R10, R11, UR6 ;  /* 0x000000060a0a7e25 */ /* 0x000fcc000f8e020b */
[----:B------:R2:W5:Y:S02]  /*0f60*/  LDG.E.CONSTANT R11, desc[UR10][R10.64] ;  /* 0x0000000a0a0b7981 */ /* 0x000564000c1e9900 */
.L_x_42:
[----:B------:R-:W-:Y:S05]  /*0f70*/  BSYNC.RECONVERGENT B3 ;  /* 0x0000000000037941 */ /* 0x000fea0003800200 */
.L_x_41:
[----:B-----5:R3:W-:Y:S02]  /*0f80*/  STS [R18], R11 ;  /* 0x0000000b12007388 */ /* 0x0207e40000000800 */
.L_x_40:
[----:B------:R-:W-:Y:S05]  /*0f90*/  BSYNC.RECONVERGENT B2 ;  /* 0x0000000000027941 */ /* 0x000fea0003800200 */
.L_x_39:
[----:B------:R-:W-:Y:S01]  /*0fa0*/  ISETP.GT.AND P1, PT, R19, 0x1e, PT ;  /* 0x0000001e1300780c */ /* 0x000fe20003f24270 */
[----:B------:R-:W-:Y:S01]  /*0fb0*/  BSSY.RECONVERGENT B2, `(.L_x_43) ;  /* 0x000000f000027945 */ /* 0x000fe20003800200 */
[----:B---3--:R-:W-:Y:S02]  /*0fc0*/  SHF.R.S32.HI R11, RZ, 0x1f, R27 ;  /* 0x0000001fff0b7819 */ /* 0x008fe4000001141b */
[----:B------:R-:W-:-:S04]  /*0fd0*/  IADD3 R9, P2, PT, R27, R22, RZ ;  /* 0x000000161b097210 */ /* 0x000fc80007f5e0ff */
[----:B--2---:R-:W-:Y:S02]  /*0fe0*/  LEA.HI.X.SX32 R10, R22, R11, 0x1, P2 ;  /* 0x0000000b160a7211 */ /* 0x004fe400010f0eff */
[----:B-1----:R-:W-:-:S04]  /*0ff0*/  LEA R30, P2, R9, UR6, 0x2 ;  /* 0x00000006091e7c11 */ /* 0x002fc8000f8410ff */
[----:B------:R-:W-:Y:S01]  /*1000*/  LEA.HI.X R31, R9, UR7, R10, 0x2, P2 ;  /* 0x00000007091f7c11 */ /* 0x000fe200090f140a */
[----:B------:R-:W-:Y:S08]  /*1010*/  @P1 BRA `(.L_x_44) ;  /* 0x0000000000201947 */ /* 0x000ff00003800000 */
[----:B------:R-:W-:Y:S01]  /*1020*/  IADD3 R9, PT, PT, R27, 0x1, RZ ;  /* 0x000000011b097810 */ /* 0x000fe20007ffe0ff */
[----:B------:R-:W-:Y:S03]  /*1030*/  BSSY.RECONVERGENT B3, `(.L_x_45) ;  /* 0x0000005000037945 */ /* 0x000fe60003800200 */
[----:B------:R-:W-:Y:S01]  /*1040*/  ISETP.GE.AND P1, PT, R9, R8, PT ;  /* 0x000000080900720c */ /* 0x000fe20003f26270 */
[----:B------:R-:W-:-:S12]  /*1050*/  IMAD.MOV.U32 R9, RZ, RZ, RZ ;  /* 0x000000ffff097224 */ /* 0x000fd800078e00ff */
[----:B------:R-:W-:Y:S05]  /*1060*/  @P1 BRA `(.L_x_46) ;  /* 0x0000000000041947 */ /* 0x000fea0003800000 */
[----:B------:R1:W5:Y:S02]  /*1070*/  LDG.E.CONSTANT R9, desc[UR10][R30.64+0x4] ;  /* 0x0000040a1e097981 */ /* 0x000364000c1e9900 */
.L_x_46:
[----:B------:R-:W-:Y:S05]  /*1080*/  BSYNC.RECONVERGENT B3 ;  /* 0x0000000000037941 */ /* 0x000fea0003800200 */
.L_x_45:
[----:B-----5:R2:W-:Y:S02]  /*1090*/  STS [R18+0x4], R9 ;  /* 0x0000040912007388 */ /* 0x0205e40000000800 */
.L_x_44:
[----:B------:R-:W-:Y:S05]  /*10a0*/  BSYNC.RECONVERGENT B2 ;  /* 0x0000000000027941 */ /* 0x000fea0003800200 */
.L_x_43:
[----:B------:R-:W-:Y:S01]  /*10b0*/  ISETP.GT.AND P1, PT, R19, 0x1d, PT ;  /* 0x0000001d1300780c */ /* 0x000fe20003f24270 */
[----:B------:R-:W-:-:S12]  /*10c0*/  BSSY.RECONVERGENT B2, `(.L_x_47) ;  /* 0x000000a000027945 */ /* 0x000fd80003800200 */
[----:B------:R-:W-:Y:S05]  /*10d0*/  @P1 BRA `(.L_x_48) ;  /* 0x0000000000201947 */ /* 0x000fea0003800000 */
[----:B--2---:R-:W-:Y:S01]  /*10e0*/  IADD3 R9, PT, PT, R27, 0x2, RZ ;  /* 0x000000021b097810 */ /* 0x004fe20007ffe0ff */
[----:B------:R-:W-:Y:S03]  /*10f0*/  BSSY.RECONVERGENT B3, `(.L_x_49) ;  /* 0x0000005000037945 */ /* 0x000fe60003800200 */
[----:B------:R-:W-:Y:S02]  /*1100*/  ISETP.GE.AND P1, PT, R9, R8, PT ;  /* 0x000000080900720c */ /* 0x000fe40003f26270 */
[----:B------:R-:W-:-:S11]  /*1110*/  MOV R9, RZ ;  /* 0x000000ff00097202 */ /* 0x000fd60000000f00 */
[----:B------:R-:W-:Y:S05]  /*1120*/  @P1 BRA `(.L_x_50) ;  /* 0x0000000000041947 */ /* 0x000fea0003800000 */
[----:B------:R2:W5:Y:S02]  /*1130*/  LDG.E.CONSTANT R9, desc[UR10][R30.64+0x8] ;  /* 0x0000080a1e097981 */ /* 0x000564000c1e9900 */
.L_x_50:
[----:B------:R-:W-:Y:S05]  /*1140*/  BSYNC.RECONVERGENT B3 ;  /* 0x0000000000037941 */ /* 0x000fea0003800200 */
.L_x_49:
[----:B-----5:R3:W-:Y:S02]  /*1150*/  STS [R18+0x8], R9 ;  /* 0x0000080912007388 */ /* 0x0207e40000000800 */
.L_x_48:
[----:B------:R-:W-:Y:S05]  /*1160*/  BSYNC.RECONVERGENT B2 ;  /* 0x0000000000027941 */ /* 0x000fea0003800200 */
.L_x_47:
[----:B------:R-:W-:-:S13]  /*1170*/  ISETP.GT.AND P1, PT, R19, 0x1c, PT ;  /* 0x0000001c1300780c */ /* 0x000fda0003f24270 */
[----:B------:R-:W-:Y:S05]  /*1180*/  @P1 BRA `(.L_x_38) ;  /* 0x0000000000281947 */ /* 0x000fea0003800000 */
[----:B------:R0:W-:Y:S01]  /*1190*/  STS [R18+0xc], RZ ;  /* 0x00000cff12007388 */ /* 0x0001e20000000800 */
[----:B------:R-:W-:Y:S05]  /*11a0*/  BRA `(.L_x_38) ;  /* 0x0000000000207947 */ /* 0x000fea0003800000 */
.L_x_36:
[C---:B------:R-:W-:Y:S02]  /*11b0*/  ISETP.GT.AND P1, PT, R19.reuse, 0x1f, PT ;  /* 0x0000001f1300780c */ /* 0x040fe40003f24270 */
[C---:B------:R-:W-:Y:S02]  /*11c0*/  ISETP.GT.AND P2, PT, R19.reuse, 0x1e, PT ;  /* 0x0000001e1300780c */ /* 0x040fe40003f44270 */
[C---:B------:R-:W-:Y:S02]  /*11d0*/  ISETP.GT.AND P3, PT, R19.reuse, 0x1d, PT ;  /* 0x0000001d1300780c */ /* 0x040fe40003f64270 */
[----:B------:R-:W-:-:S07]  /*11e0*/  ISETP.GT.AND P4, PT, R19, 0x1c, PT ;  /* 0x0000001c1300780c */ /* 0x000fce0003f84270 */
[----:B------:R2:W-:Y:S04]  /*11f0*/  @!P1 STS [R18], RZ ;  /* 0x000000ff12009388 */ /* 0x0005e80000000800 */
[----:B------:R2:W-:Y:S04]  /*1200*/  @!P2 STS [R18+0x4], RZ ;  /* 0x000004ff1200a388 */ /* 0x0005e80000000800 */
[----:B------:R2:W-:Y:S04]  /*1210*/  @!P3 STS [R18+0x8], RZ ;  /* 0x000008ff1200b388 */ /* 0x0005e80000000800 */
[----:B------:R2:W-:Y:S02]  /*1220*/  @!P4 STS [R18+0xc], RZ ;  /* 0x00000cff1200c388 */ /* 0x0005e40000000800 */
.L_x_38:
[----:B------:R-:W-:Y:S05]  /*1230*/  BSYNC.RECONVERGENT B0 ;  /* 0x0000000000007941 */ /* 0x000fea0003800200 */
.L_x_35:
[----:B--2---:R-:W-:-:S04]  /*1240*/  IADD3 R8, PT, PT, R21, 0x1, RZ ;  /* 0x0000000115087810 */ /* 0x004fc80007ffe0ff */
[----:B------:R-:W-:-:S13]  /*1250*/  ISETP.GE.AND P1, PT, R8, R25, PT ;  /* 0x000000190800720c */ /* 0x000fda0003f26270 */
[----:B------:R-:W-:Y:S05]  /*1260*/  @!P1 BRA `(.L_x_51) ;  /* 0x0000000000289947 */ /* 0x000fea0003800000 */
[C---:B------:R-:W-:Y:S02]  /*1270*/  ISETP.GT.AND P2, PT, R19.reuse, 0x1e, PT ;  /* 0x0000001e1300780c */ /* 0x040fe40003f44270 */
[C---:B------:R-:W-:Y:S02]  /*1280*/  ISETP.GT.AND P3, PT, R19.reuse, 0x1d, PT ;  /* 0x0000001d1300780c */ /* 0x040fe40003f64270 */
[----:B------:R-:W-:-:S09]  /*1290*/  ISETP.GE.AND P1, PT, R19, 0x20, PT ;  /* 0x000000201300780c */ /* 0x000fd20003f26270 */
[----:B------:R2:W-:Y:S04]  /*12a0*/  @!P2 STS [R18+0x88], RZ ;  /* 0x000088ff1200a388 */ /* 0x0005e80000000800 */
[----:B------:R2:W-:Y:S04]  /*12b0*/  @!P3 STS [R18+0x8c], RZ ;  /* 0x00008cff1200b388 */ /* 0x0005e80000000800 */
[----:B------:R2:W-:Y:S01]  /*12c0*/  @!P1 STS [R18+0x84], RZ ;  /* 0x000084ff12009388 */ /* 0x0005e20000000800 */
[----:B------:R-:W-:-:S13]  /*12d0*/  ISETP.GT.AND P1, PT, R19, 0x1c, PT ;  /* 0x0000001c1300780c */ /* 0x000fda0003f24270 */
[----:B--2---:R-:W-:Y:S05]  /*12e0*/  @P1 BRA `(.L_x_34) ;  /* 0x0000000000f81947 */ /* 0x004fea0003800000 */
[----:B------:R2:W-:Y:S01]  /*12f0*/  STS [R18+0x90], RZ ;  /* 0x000090ff12007388 */ /* 0x0005e20000000800 */
[----:B------:R-:W-:Y:S05]  /*1300*/  BRA `(.L_x_34) ;  /* 0x0000000000f07947 */ /* 0x000fea0003800000 */
.L_x_51:
[----:B------:R-:W2:Y:S01]  /*1310*/  LDC R10, c[0x0][0x3a4] ;  /* 0x0000e900ff0a7b82 */ /* 0x000ea20000000800 */
[----:B---3--:R-:W-:-:S04]  /*1320*/  IADD3 R9, PT, PT, R27, 0x3, RZ ;  /* 0x000000031b097810 */ /* 0x008fc80007ffe0ff */
        /* <DEDUP_REMOVED lines=8> */
[----:B--2---:R2:W-:Y:S04]  /*13b0*/  STS [R18+0x84], R8 ;  /* 0x0000840812007388 */ /* 0x0045e80000000800 */
[----:B------:R2:W-:Y:S04]  /*13c0*/  STS [R18+0x88], R9 ;  /* 0x0000880912007388 */ /* 0x0005e80000000800 */
[----:B------:R2:W-:Y:S04]  /*13d0*/  STS [R18+0x8c], R10 ;  /* 0x00008c0a12007388 */ /* 0x0005e80000000800 */
[----:B------:R2:W-:Y:S01]  /*13e0*/  STS [R18+0x90], R11 ;  /* 0x0000900b12007388 */ /* 0x0005e20000000800 */
[----:B------:R-:W-:Y:S05]  /*13f0*/  BRA `(.L_x_34) ;  /* 0x0000000000b47947 */ /* 0x000fea0003800000 */
.L_x_52:
[----:B------:R-:W-:Y:S01]  /*1400*/  ISETP.GE.AND P1, PT, R19, 0x20, PT ;  /* 0x000000201300780c */ /* 0x000fe20003f26270 */
[----:B------:R-:W-:-:S12]  /*1410*/  BSSY.RECONVERGENT B0, `(.L_x_53) ;  /* 0x000000c000007945 */ /* 0x000fd80003800200 */
[----:B------:R-:W-:Y:S05]  /*1420*/  @P1 BRA `(.L_x_54) ;  /* 0x0000000000281947 */ /* 0x000fea0003800000 */
[----:B------:R-:W-:Y:S01]  /*1430*/  ISETP.GE.AND P1, PT, R27, R10, PT ;  /* 0x0000000a1b00720c */ /* 0x000fe20003f26270 */
[----:B------:R-:W-:Y:S01]  /*1440*/  BSSY.RECONVERGENT B2, `(.L_x_55) ;  /* 0x0000007000027945 */ /* 0x000fe20003800200 */
[----:B------:R-:W-:-:S11]  /*1450*/  IMAD.MOV.U32 R9, RZ, RZ, RZ ;  /* 0x000000ffff097224 */ /* 0x000fd600078e00ff */
[----:B------:R-:W-:Y:S05]  /*1460*/  @P1 BRA `(.L_x_56) ;  /* 0x0000000000101947 */ /* 0x000fea0003800000 */
[----:B------:R-:W-:Y:S01]  /*1470*/  HFMA2 R9, -RZ, RZ, 0, 2.384185791015625e-07 ;  /* 0x00000004ff097431 */ /* 0x000fe200000001ff */
[----:B------:R-:W-:-:S05]  /*1480*/  IADD3 R8, PT, PT, R27, R20, RZ ;  /* 0x000000141b087210 */ /* 0x000fca0007ffe0ff */
[----:B------:R-:W-:-:S06]  /*1490*/  IMAD.WIDE R8, R8, R9, UR6 ;  /* 0x0000000608087e25 */ /* 0x000fcc000f8e0209 */
[----:B------:R2:W5:Y:S02]  /*14a0*/  LDG.E.CONSTANT R9, desc[UR10][R8.64] ;  /* 0x0000000a08097981 */ /* 0x000564000c1e9900 */
.L_x_56:
[----:B------:R-:W-:Y:S05]  /*14b0*/  BSYNC.RECONVERGENT B2 ;  /* 0x0000000000027941 */ /* 0x000fea0003800200 */
.L_x_55:
[----:B-----5:R3:W-:Y:S02]  /*14c0*/  STS [R18+0x84], R9 ;  /* 0x0000840912007388 */ /* 0x0207e40000000800 */
.L_x_54:
[----:B------:R-:W-:Y:S05]  /*14d0*/  BSYNC.RECONVERGENT B0 ;  /* 0x0000000000007941 */ /* 0x000fea0003800200 */
.L_x_53:
[----:B------:R-:W-:Y:S01]  /*14e0*/  ISETP.GT.AND P1, PT, R19, 0x1e, PT ;  /* 0x0000001e1300780c */ /* 0x000fe20003f24270 */
[----:B------:R-:W-:Y:S01]  /*14f0*/  BSSY.RECONVERGENT B0, `(.L_x_57) ;  /* 0x000000f000007945 */ /* 0x000fe20003800200 */
[----:B--2---:R-:W-:Y:S02]  /*1500*/  SHF.R.S32.HI R8, RZ, 0x1f, R20 ;  /* 0x0000001fff087819 */ /* 0x004fe40000011414 */
[----:B---3--:R-:W-:-:S04]  /*1510*/  IADD3 R9, P2, PT, R27, R20, RZ ;  /* 0x000000141b097210 */ /* 0x008fc80007f5e0ff */
[----:B-1----:R-:W-:Y:S02]  /*1520*/  LEA.HI.X.SX32 R30, R27, R8, 0x1, P2 ;  /* 0x000000081b1e7211 */ /* 0x002fe400010f0eff */
[----:B------:R-:W-:-:S04]  /*1530*/  LEA R8, P2, R9, UR6, 0x2 ;  /* 0x0000000609087c11 */ /* 0x000fc8000f8410ff */
[----:B------:R-:W-:Y:S01]  /*1540*/  LEA.HI.X R9, R9, UR7, R30, 0x2, P2 ;  /* 0x0000000709097c11 */ /* 0x000fe200090f141e */
[----:B------:R-:W-:Y:S08]  /*1550*/  @P1 BRA `(.L_x_58) ;  /* 0x0000000000201947 */ /* 0x000ff00003800000 */
[----:B------:R-:W-:Y:S01]  /*1560*/  IADD3 R11, PT, PT, R27, 0x1, RZ ;  /* 0x000000011b0b7810 */ /* 0x000fe20007ffe0ff */
[----:B------:R-:W-:Y:S03]  /*1570*/  BSSY.RECONVERGENT B2, `(.L_x_59) ;  /* 0x0000005000027945 */ /* 0x000fe60003800200 */
[----:B------:R-:W-:Y:S02]  /*1580*/  ISETP.GE.AND P1, PT, R11, R10, PT ;  /* 0x0000000a0b00720c */ /* 0x000fe40003f26270 */
[----:B------:R-:W-:-:S11]  /*1590*/  MOV R11, RZ ;  /* 0x000000ff000b7202 */ /* 0x000fd60000000f00 */
[----:B------:R-:W-:Y:S05]  /*15a0*/  @P1 BRA `(.L_x_60) ;  /* 0x0000000000041947 */ /* 0x000fea0003800000 */
[----:B------:R1:W5:Y:S02]  /*15b0*/  LDG.E.CONSTANT R11, desc[UR10][R8.64+0x4] ;  /* 0x0000040a080b7981 */ /* 0x000364000c1e9900 */
.L_x_60:
[----:B------:R-:W-:Y:S05]  /*15c0*/  BSYNC.RECONVERGENT B2 ;  /* 0x0000000000027941 */ /* 0x000fea0003800200 */
.L_x_59:
[----:B-----5:R2:W-:Y:S02]  /*15d0*/  STS [R18+0x88], R11 ;  /* 0x0000880b12007388 */ /* 0x0205e40000000800 */
.L_x_58:
[----:B------:R-:W-:Y:S05]  /*15e0*/  BSYNC.RECONVERGENT B0 ;  /* 0x0000000000007941 */ /* 0x000fea0003800200 */
.L_x_57:
[----:B------:R-:W-:Y:S01]  /*15f0*/  ISETP.GT.AND P1, PT, R19, 0x1d, PT ;  /* 0x0000001d1300780c */ /* 0x000fe20003f24270 */
[----:B------:R-:W-:-:S12]  /*1600*/  BSSY.RECONVERGENT B0, `(.L_x_61) ;  /* 0x000000a000007945 */ /* 0x000fd80003800200 */
[----:B------:R-:W-:Y:S05]  /*1610*/  @P1 BRA `(.L_x_62) ;  /* 0x0000000000201947 */ /* 0x000fea0003800000 */
[----:B--2---:R-:W-:Y:S01]  /*1620*/  VIADD R11, R27, 0x2 ;  /* 0x000000021b0b7836 */ /* 0x004fe20000000000 */
[----:B------:R-:W-:Y:S04]  /*1630*/  BSSY.RECONVERGENT B2, `(.L_x_63) ;  /* 0x0000005000027945 */ /* 0x000fe80003800200 */
[----:B------:R-:W-:Y:S01]  /*1640*/  ISETP.GE.AND P1, PT, R11, R10, PT ;  /* 0x0000000a0b00720c */ /* 0x000fe20003f26270 */
[----:B------:R-:W-:-:S12]  /*1650*/  HFMA2 R11, -RZ, RZ, 0, 0 ;  /* 0x00000000ff0b7431 */ /* 0x000fd800000001ff */
[----:B------:R-:W-:Y:S05]  /*1660*/  @P1 BRA `(.L_x_64) ;  /* 0x0000000000041947 */ /* 0x000fea0003800000 */
[----:B------:R2:W5:Y:S02]  /*1670*/  LDG.E.CONSTANT R11, desc[UR10][R8.64+0x8] ;  /* 0x0000080a080b7981 */ /* 0x000564000c1e9900 */
.L_x_64:
[----:B------:R-:W-:Y:S05]  /*1680*/  BSYNC.RECONVERGENT B2 ;  /* 0x0000000000027941 */ /* 0x000fea0003800200 */
.L_x_63:
[----:B-----5:R3:W-:Y:S02]  /*1690*/  STS [R18+0x8c], R11 ;  /* 0x00008c0b12007388 */ /* 0x0207e40000000800 */
.L_x_62:
[----:B------:R-:W-:Y:S05]  /*16a0*/  BSYNC.RECONVERGENT B0 ;  /* 0x0000000000007941 */ /* 0x000fea0003800200 */
.L_x_61:
[----:B------:R-:W-:-:S13]  /*16b0*/  ISETP.GT.AND P1, PT, R19, 0x1c, PT ;  /* 0x0000001c1300780c */ /* 0x000fda0003f24270 */
[----:B------:R0:W-:Y:S02]  /*16c0*/  @!P1 STS [R18+0x90], RZ ;  /* 0x000090ff12009388 */ /* 0x0001e40000000800 */
.L_x_34:
[----:B------:R-:W-:Y:S05]  /*16d0*/  BSYNC.RECONVERGENT B1 ;  /* 0x0000000000017941 */ /* 0x000fea0003800200 */
.L_x_33:
[----:B------:R-:W-:Y:S01]  /*16e0*/  BAR.SYNC.DEFER_BLOCKING 0x0 ;  /* 0x0000000000007b1d */ /* 0x000fe20000010000 */
[----:B------:R-:W-:Y:S01]  /*16f0*/  UIADD3 UR9, UPT, UPT, UR8, 0x1f, URZ ;  /* 0x0000001f08097890 */ /* 0x000fe2000fffe0ff */
[----:B0-----:R-:W-:Y:S01]  /*1700*/  IADD3 R28, P2, PT, R28, 0x80, RZ ;  /* 0x000000801c1c7810 */ /* 0x001fe20007f5e0ff */
[----:B------:R-:W-:Y:S01]  /*1710*/  UIADD3 UR8, UPT, UPT, UR8, 0x20, URZ ;  /* 0x0000002008087890 */ /* 0x000fe2000fffe0ff */
[----:B------:R-:W-:Y:S01]  /*1720*/  VIADD R21, R21, 0x20 ;  /* 0x0000002015157836 */ /* 0x000fe20000000000 */
[----:B------:R-:W-:Y:S02]  /*1730*/  IADD3 R3, PT, PT, R3, 0x20, RZ ;  /* 0x0000002003037810 */ /* 0x000fe40007ffe0ff */
[----:B------:R-:W-:Y:S02]  /*1740*/  IADD3.X R29, PT, PT, RZ, R29, RZ, P2, !PT ;  /* 0x0000001dff1d7210 */ /* 0x000fe400017fe4ff */
[----:B------:R-:W-:Y:S02]  /*1750*/  IADD3 R5, PT, PT, R5, 0x20, RZ ;  /* 0x0000002005057810 */ /* 0x000fe40007ffe0ff */
[----:B------:R-:W-:Y:S01]  /*1760*/  IADD3 R14, PT, PT, R14, 0x20, RZ ;  /* 0x000000200e0e7810 */ /* 0x000fe20007ffe0ff */
[----:B-123--:R-:W-:Y:S04]  /*1770*/  LDS.64 R8, [R4] ;  /* 0x0000000004087984 */ /* 0x00efe80000000a00 */
[----:B------:R-:W0:Y:S04]  /*1780*/  LDS.64 R10, [R17] ;  /* 0x00000000110a7984 */ /* 0x000e280000000a00 */
[----:B------:R-:W1:Y:S01]  /*1790*/  LDS R25, [R4+0x84] ;  /* 0x0000840004197984 */ /* 0x000e620000000800 */
[CC--:B0-----:R-:W-:Y:S01]  /*17a0*/  FFMA R12, R8.reuse, R10.reuse, R12 ;  /* 0x0000000a080c7223 */ /* 0x0c1fe2000000000c */
[-C--:B------:R-:W-:Y:S01]  /*17b0*/  FFMA R8, R8, R11.reuse, R13 ;  /* 0x0000000b08087223 */ /* 0x080fe2000000000d */
[C---:B-1----:R-:W-:Y:S01]  /*17c0*/  FFMA R19, R25.reuse, R10, R6 ;  /* 0x0000000a19137223 */ /* 0x042fe20000000006 */
[----:B------:R-:W-:Y:S01]  /*17d0*/  FFMA R11, R25, R11, R7 ;  /* 0x0000000b190b7223 */ /* 0x000fe20000000007 */
[----:B------:R-:W-:Y:S04]  /*17e0*/  LDS R10, [R17+0x88] ;  /* 0x00008800110a7984 */ /* 0x000fe80000000800 */
[----:B------:R-:W0:Y:S04]  /*17f0*/  LDS R25, [R17+0x84] ;  /* 0x0000840011197984 */ /* 0x000e280000000800 */
[----:B------:R-:W1:Y:S01]  /*1800*/  LDS.64 R6, [R4+0x88] ;  /* 0x0000880004067984 */ /* 0x000e620000000a00 */
[-C--:B0-----:R-:W-:Y:S01]  /*1810*/  FFMA R13, R25, R9.reuse, R12 ;  /* 0x00000009190d7223 */ /* 0x081fe2000000000c */
[----:B------:R-:W-:-:S02]  /*1820*/  FFMA R12, R10, R9, R8 ;  /* 0x000000090a0c7223 */ /* 0x000fc40000000008 */
[----:B------:R-:W-:Y:S01]  /*1830*/  LDS.64 R8, [R4+0x8] ;  /* 0x0000080004087984 */ /* 0x000fe20000000a00 */
[C---:B-1----:R-:W-:Y:S01]  /*1840*/  FFMA R19, R6.reuse, R25, R19 ;  /* 0x0000001906137223 */ /* 0x042fe20000000013 */
[----:B------:R-:W-:Y:S02]  /*1850*/  FFMA R6, R6, R10, R11 ;  /* 0x0000000a06067223 */ /* 0x000fe4000000000b */
[----:B------:R-:W0:Y:S04]  /*1860*/  LDS.64 R10, [R17+0x108] ;  /* 0x00010800110a7984 */ /* 0x000e280000000a00 */
[----:B------:R-:W1:Y:S01]  /*1870*/  LDS R25, [R17+0x18c] ;  /* 0x00018c0011197984 */ /* 0x000e620000000800 */
[----:B0-----:R-:W-:Y:S01]  /*1880*/  FFMA R12, R8, R11, R12 ;  /* 0x0000000b080c7223 */ /* 0x001fe2000000000c */
[----:B------:R-:W-:Y:S01]  /*1890*/  FFMA R19, R10, R7, R19 ;  /* 0x000000070a137223 */ /* 0x000fe20000000013 */
[----:B------:R-:W-:Y:S01]  /*18a0*/  FFMA R11, R7, R11, R6 ;  /* 0x0000000b070b7223 */ /* 0x000fe20000000006 */
[----:B------:R-:W-:Y:S01]  /*18b0*/  FFMA R18, R8, R10, R13 ;  /* 0x0000000a08127223 */ /* 0x000fe2000000000d */
[----:B------:R-:W0:Y:S03]  /*18c0*/  LDS.64 R6, [R4+0x90] ;  /* 0x0000900004067984 */ /* 0x000e260000000a00 */
[----:B-1----:R-:W-:Y:S01]  /*18d0*/  FFMA R13, R25, R9, R18 ;  /* 0x00000009190d7223 */ /* 0x002fe20000000012 */
[----:B------:R-:W1:Y:S01]  /*18e0*/  LDS R8, [R17+0x190] ;  /* 0x0001900011087984 */ /* 0x000e620000000800 */
[----:B0-----:R-:W-:-:S03]  /*18f0*/  FFMA R19, R6, R25, R19 ;  /* 0x0000001906137223 */ /* 0x001fc60000000013 */
[----:B------:R-:W-:Y:S01]  /*1900*/  LDS R25, [R17+0x294] ;  /* 0x0002940011197984 */ /* 0x000fe20000000800 */
[----:B-1----:R-:W-:Y:S01]  /*1910*/  FFMA R12, R8, R9, R12 ;  /* 0x00000009080c7223 */ /* 0x002fe2000000000c */
[----:B------:R-:W-:Y:S02]  /*1920*/  FFMA R6, R6, R8, R11 ;  /* 0x0000000806067223 */ /* 0x000fe4000000000b */
[----:B------:R-:W-:Y:S04]  /*1930*/  LDS.64 R8, [R4+0x10] ;  /* 0x0000100004087984 */ /* 0x000fe80000000a00 */
[----:B------:R-:W0:Y:S02]  /*1940*/  LDS.64 R10, [R17+0x210] ;  /* 0x00021000110a7984 */ /* 0x000e240000000a00 */
[----:B0-----:R-:W-:Y:S01]  /*1950*/  FFMA R12, R8, R11, R12 ;  /* 0x0000000b080c7223 */ /* 0x001fe2000000000c */
[----:B------:R-:W-:Y:S01]  /*1960*/  FFMA R19, R10, R7, R19 ;  /* 0x000000070a137223 */ /* 0x000fe20000000013 */
[----:B------:R-:W-:Y:S01]  /*1970*/  FFMA R11, R7, R11, R6 ;  /* 0x0000000b070b7223 */ /* 0x000fe20000000006 */
[----:B------:R-:W-:Y:S01]  /*1980*/  FFMA R18, R8, R10, R13 ;  /* 0x0000000a08127223 */ /* 0x000fe2000000000d */
[----:B------:R-:W0:Y:S03]  /*1990*/  LDS.64 R6, [R4+0x98] ;  /* 0x0000980004067984 */ /* 0x000e260000000a00 */
[----:B------:R-:W-:Y:S01]  /*19a0*/  FFMA R13, R25, R9, R18 ;  /* 0x00000009190d7223 */ /* 0x000fe20000000012 */
        /* <DEDUP_REMOVED lines=150> */
[C---:B0-----:R-:W-:Y:S01]  /*2310*/  FFMA R18, R8.reuse, R10, R13 ;  /* 0x0000000a08127223 */ /* 0x041fe2000000000d */
[----:B------:R-:W-:Y:S01]  /*2320*/  FFMA R12, R8, R11, R12 ;  /* 0x0000000b080c7223 */ /* 0x000fe2000000000c */
[----:B------:R-:W-:Y:S01]  /*2330*/  FFMA R19, R10, R7, R19 ;  /* 0x000000070a137223 */ /* 0x000fe20000000013 */
[----:B------:R-:W-:Y:S01]  /*2340*/  FFMA R13, R7, R11, R6 ;  /* 0x0000000b070d7223 */ /* 0x000fe20000000006 */
[----:B------:R-:W0:Y:S01]  /*2350*/  LDS R8, [R17+0xef8] ;  /* 0x000ef80011087984 */ /* 0x000e220000000800 */
[----:B------:R-:W-:-:S03]  /*2360*/  FFMA R11, R25, R9, R18 ;  /* 0x00000009190b7223 */ /* 0x000fc60000000012 */
[----:B------:R-:W1:Y:S01]  /*2370*/  LDS.64 R6, [R4+0xf8] ;  /* 0x0000f80004067984 */ /* 0x000e620000000a00 */
[----:B0-----:R-:W-:Y:S01]  /*2380*/  FFMA R10, R8, R9, R12 ;  /* 0x00000009080a7223 */ /* 0x001fe2000000000c */
[C---:B-1----:R-:W-:Y:S01]  /*2390*/  FFMA R18, R6.reuse, R8, R13 ;  /* 0x0000000806127223 */ /* 0x042fe2000000000d */
[----:B------:R-:W-:Y:S01]  /*23a0*/  FFMA R19, R6, R25, R19 ;  /* 0x0000001906137223 */ /* 0x000fe20000000013 */
[----:B------:R-:W-:Y:S04]  /*23b0*/  LDS.64 R12, [R4+0x78] ;  /* 0x00007800040c7984 */ /* 0x000fe80000000a00 */
[----:B------:R-:W0:Y:S02]  /*23c0*/  LDS.64 R8, [R17+0xf78] ;  /* 0x000f780011087984 */ /* 0x000e240000000a00 */
[C---:B0-----:R-:W-:Y:S01]  /*23d0*/  FFMA R6, R12.reuse, R8, R11 ;  /* 0x000000080c067223 */ /* 0x041fe2000000000b */
[----:B------:R-:W-:Y:S01]  /*23e0*/  FFMA R25, R12, R9, R10 ;  /* 0x000000090c197223 */ /* 0x000fe2000000000a */
[----:B------:R-:W0:Y:S01]  /*23f0*/  LDS R11, [R17+0xffc] ;  /* 0x000ffc00110b7984 */ /* 0x000e220000000800 */
[----:B------:R-:W-:Y:S01]  /*2400*/  FFMA R10, R8, R7, R19 ;  /* 0x00000007080a7223 */ /* 0x000fe20000000013 */
[----:B------:R-:W-:-:S02]  /*2410*/  FFMA R9, R7, R9, R18 ;  /* 0x0000000907097223 */ /* 0x000fc40000000012 */
[----:B------:R-:W1:Y:S04]  /*2420*/  LDS R8, [R17+0x1000] ;  /* 0x0010000011087984 */ /* 0x000e680000000800 */
[----:B------:R-:W2:Y:S01]  /*2430*/  LDS R19, [R4+0x100] ;  /* 0x0001000004137984 */ /* 0x000ea20000000800 */
[-C--:B0-----:R-:W-:Y:S02]  /*2440*/  FFMA R12, R11, R13.reuse, R6 ;  /* 0x0000000d0b0c7223 */ /* 0x081fe40000000006 */
[----:B------:R-:W0:Y:S01]  /*2450*/  LDC.64 R6, c[0x0][0x3a0] ;  /* 0x0000e800ff067b82 */ /* 0x000e220000000a00 */
[----:B-1----:R-:W-:-:S07]  /*2460*/  FFMA R13, R8, R13, R25 ;  /* 0x0000000d080d7223 */ /* 0x002fce0000000019 */
[----:B------:R-:W-:Y:S01]  /*2470*/  BAR.SYNC.DEFER_BLOCKING 0x0 ;  /* 0x0000000000007b1d */ /* 0x000fe20000010000 */
[----:B0-----:R-:W-:Y:S01]  /*2480*/  ISETP.LE.AND P1, PT, R6, UR9, PT ;  /* 0x0000000906007c0c */ /* 0x001fe2000bf23270 */
[----:B--2---:R-:W-:Y:S01]  /*2490*/  FFMA R6, R19, R11, R10 ;  /* 0x0000000b13067223 */ /* 0x004fe2000000000a */
[C---:B------:R-:W-:Y:S02]  /*24a0*/  LEA R22, R7.reuse, R22, 0x5 ;  /* 0x0000001607167211 */ /* 0x040fe400078e28ff */
[----:B------:R-:W-:Y:S01]  /*24b0*/  LEA R20, R7, R20, 0x5 ;  /* 0x0000001407147211 */ /* 0x000fe200078e28ff */
[----:B------:R-:W-:-:S08]  /*24c0*/  FFMA R7, R19, R8, R9 ;  /* 0x0000000813077223 */ /* 0x000fd00000000009 */
[----:B------:R-:W-:Y:S05]  /*24d0*/  @!P1 BRA `(.L_x_65) ;  /* 0xffffffdc00bc9947 */ /* 0x000fea000383ffff */
.L_x_0:
[----:B------:R-:W0:Y:S02]  /*24e0*/  LDC R0, c[0x0][0x398] ;  /* 0x0000e600ff007b82 */ /* 0x000e240000000800 */
[----:B0-----:R-:W-:-:S13]  /*24f0*/  ISETP.LE.AND P0, PT, R0, UR12, PT ;  /* 0x0000000c00007c0c */ /* 0x001fda000bf03270 */
[----:B------:R-:W-:Y:S05]  /*2500*/  @P0 EXIT ;  /* 0x000000000000094d */ /* 0x000fea0003800000 */
[----:B------:R-:W0:Y:S01]  /*2510*/  LDCU UR5, c[0x0][0x39c] ;  /* 0x00007380ff0577ac */ /* 0x000e220008000800 */
[----:B------:R-:W1:Y:S01]  /*2520*/  LDC R11, c[0x0][0x3a4] ;  /* 0x0000e900ff0b7b82 */ /* 0x000e620000000800 */
[----:B------:R-:W-:Y:S01]  /*2530*/  BSSY.RECONVERGENT B0, `(.L_x_66) ;  /* 0x0000017000007945 */ /* 0x000fe20003800200 */
[----:B------:R-:W-:Y:S01]  /*2540*/  IADD3 R0, PT, PT, R23, 0x1, RZ ;  /* 0x0000000117007810 */ /* 0x000fe20007ffe0ff */
[----:B------:R-:W2:Y:S05]  /*2550*/  LDCU UR4, c[0x0][0x39c] ;  /* 0x00007380ff0477ac */ /* 0x000eaa0008000800 */
[----:B------:R-:W3:Y:S01]  /*2560*/  LDC.64 R2, c[0x0][0x390] ;  /* 0x0000e400ff027b82 */ /* 0x000ee20000000a00 */
[----:B0-----:R-:W-:Y:S01]  /*2570*/  ISETP.GE.AND P0, PT, R26, UR5, PT ;  /* 0x000000051a007c0c */ /* 0x001fe2000bf06270 */
[----:B--2---:R-:W-:-:S06]  /*2580*/  UIMAD UR4, UR12, UR4, URZ ;  /* 0x000000040c0472a4 */ /* 0x004fcc000f8e02ff */
[----:B-1----:R-:W-:-:S04]  /*2590*/  IMAD R5, R11, UR4, RZ ;  /* 0x000000040b057c24 */ /* 0x002fc8000f8e02ff */
[----:B---3--:R-:W-:Y:S02]  /*25a0*/  IMAD.WIDE R2, R5, 0x4, R2 ;  /* 0x0000000405027825 */ /* 0x008fe400078e0202 */
[----:B------:R-:W-:Y:S05]  /*25b0*/  @P0 BRA `(.L_x_67) ;  /* 0x0000000000380947 */ /* 0x000fea0003800000 */
[----:B------:R-:W-:-:S13]  /*25c0*/  ISETP.GE.AND P0, PT, R0, R11, PT ;  /* 0x0000000b0000720c */ /* 0x000fda0003f06270 */
[----:B------:R-:W-:Y:S05]  /*25d0*/  @P0 BRA `(.L_x_68) ;  /* 0x0000000000200947 */ /* 0x000fea0003800000 */
[----:B------:R-:W-:Y:S01]  /*25e0*/  IMAD R26, R26, R11, RZ ;  /* 0x0000000b1a1a7224 */ /* 0x000fe200078e02ff */
[----:B------:R-:W-:-:S04]  /*25f0*/  SHF.R.S32.HI R5, RZ, 0x1f, R23 ;  /* 0x0000001fff057819 */ /* 0x000fc80000011417 */
[----:B------:R-:W-:-:S04]  /*2600*/  IADD3 R9, P0, PT, R23, R26, RZ ;  /* 0x0000001a17097210 */ /* 0x000fc80007f1e0ff */
[----:B------:R-:W-:Y:S02]  /*2610*/  LEA.HI.X.SX32 R5, R26, R5, 0x1, P0 ;  /* 0x000000051a057211 */ /* 0x000fe400000f0eff */
[----:B------:R-:W-:-:S04]  /*2620*/  LEA R4, P0, R9, R2, 0x2 ;  /* 0x0000000209047211 */ /* 0x000fc800078010ff */
[----:B------:R-:W-:-:S05]  /*2630*/  LEA.HI.X R5, R9, R3, R5, 0x2, P0 ;  /* 0x0000000309057211 */ /* 0x000fca00000f1405 */
[----:B------:R0:W-:Y:S01]  /*2640*/  STG.E.64 desc[UR10][R4.64], R12 ;  /* 0x0000000c04007986 */ /* 0x0001e2000c101b0a */
[----:B------:R-:W-:Y:S05]  /*2650*/  BRA `(.L_x_67) ;  /* 0x0000000000107947 */ /* 0x000fea0003800000 */
.L_x_68:
[----:B------:R-:W-:-:S13]  /*2660*/  ISETP.GE.AND P0, PT, R23, R11, PT ;  /* 0x0000000b1700720c */ /* 0x000fda0003f06270 */
[----:B------:R-:W-:-:S04]  /*2670*/  @!P0 IMAD R5, R26, R11, R23 ;  /* 0x0000000b1a058224 */ /* 0x000fc800078e0217 */
[----:B------:R-:W-:-:S05]  /*2680*/  @!P0 IMAD.WIDE R4, R5, 0x4, R2 ;  /* 0x0000000405048825 */ /* 0x000fca00078e0202 */
[----:B------:R1:W-:Y:S02]  /*2690*/  @!P0 STG.E desc[UR10][R4.64], R12 ;  /* 0x0000000c04008986 */ /* 0x0003e4000c10190a */
.L_x_67:
[----:B------:R-:W-:Y:S05]  /*26a0*/  BSYNC.RECONVERGENT B0 ;  /* 0x0000000000007941 */ /* 0x000fea0003800200 */
.L_x_66:
[----:B------:R-:W-:-:S13]  /*26b0*/  ISETP.GE.AND P0, PT, R24, UR5, PT ;  /* 0x0000000518007c0c */ /* 0x000fda000bf06270 */
[----:B------:R-:W-:Y:S05]  /*26c0*/  @P0 EXIT ;  /* 0x000000000000094d */ /* 0x000fea0003800000 */
[----:B------:R-:W-:-:S13]  /*26d0*/  ISETP.GE.AND P0, PT, R0, R11, PT ;  /* 0x0000000b0000720c */ /* 0x000fda0003f06270 */
[----:B------:R-:W-:Y:S05]  /*26e0*/  @P0 BRA `(.L_x_69) ;  /* 0x0000000000200947 */ /* 0x000fea0003800000 */
[----:B------:R-:W-:-:S05]  /*26f0*/  IMAD R24, R24, R11, RZ ;  /* 0x0000000b18187224 */ /* 0x000fca00078e02ff */
[----:B------:R-:W-:Y:S02]  /*2700*/  SHF.R.S32.HI R0, RZ, 0x1f, R24 ;  /* 0x0000001fff007819 */ /* 0x000fe40000011418 */
[----:B01----:R-:W-:-:S04]  /*2710*/  IADD3 R5, P0, PT, R23, R24, RZ ;  /* 0x0000001817057210 */ /* 0x003fc80007f1e0ff */
[----:B------:R-:W-:Y:S02]  /*2720*/  LEA.HI.X.SX32 R0, R23, R0, 0x1, P0 ;  /* 0x0000000017007211 */ /* 0x000fe400000f0eff */
[----:B------:R-:W-:-:S04]  /*2730*/  LEA R2, P0, R5, R2, 0x2 ;  /* 0x0000000205027211 */ /* 0x000fc800078010ff */
[----:B------:R-:W-:-:S05]  /*2740*/  LEA.HI.X R3, R5, R3, R0, 0x2, P0 ;  /* 0x0000000305037211 */ /* 0x000fca00000f1400 */
[----:B------:R-:W-:Y:S01]  /*2750*/  STG.E.64 desc[UR10][R2.64], R6 ;  /* 0x0000000602007986 */ /* 0x000fe2000c101b0a */
[----:B------:R-:W-:Y:S05]  /*2760*/  EXIT ;  /* 0x000000000000794d */ /* 0x000fea0003800000 */
.L_x_69:
[----:B------:R-:W-:-:S13]  /*2770*/  ISETP.GE.AND P0, PT, R23, R11, PT ;  /* 0x0000000b1700720c */ /* 0x000fda0003f06270 */
[----:B------:R-:W-:Y:S05]  /*2780*/  @P0 EXIT ;  /* 0x000000000000094d */ /* 0x000fea0003800000 */
[----:B------:R-:W-:-:S04]  /*2790*/  IMAD R23, R24, R11, R23 ;  /* 0x0000000b18177224 */ /* 0x000fc800078e0217 */
[----:B------:R-:W-:-:S05]  /*27a0*/  IMAD.WIDE R2, R23, 0x4, R2 ;  /* 0x0000000417027825 */ /* 0x000fca00078e0202 */
[----:B------:R-:W-:Y:S01]  /*27b0*/  STG.E desc[UR10][R2.64], R6 ;  /* 0x0000000602007986 */ /* 0x000fe2000c10190a */
[----:B------:R-:W-:Y:S05]  /*27c0*/  EXIT ;  /* 0x000000000000794d */ /* 0x000fea0003800000 */
.L_x_70:
[----:B------:R-:W-:-:S00]  /*27d0*/  BRA `(.L_x_70) ;  /* 0xfffffffc00fc7947 */ /* 0x000fc0000383ffff */
[----:B------:R-:W-:-:S00]  /*27e0*/  NOP ;  /* 0x0000000000007918 */ /* 0x000fc00000000000 */
        /* <DEDUP_REMOVED lines=9> */
.L_x_71:


//--------------------- .nv.shared.batched_matmul_tiled_kernel_O2_1 --------------------------
	.section	.nv.shared.batched_matmul_tiled_kernel_O2_1,"aw",@nobits
	.sectionflags	@""
	.align	4
.nv.shared.batched_matmul_tiled_kernel_O2_1:
	.zero		9472


//--------------------- .nv.shared.reserved.0     --------------------------
	.section	.nv.shared.reserved.0,"aw",@nobits
	.weak		__nv_reservedSMEM_offset_0_alias
	.size		__nv_reservedSMEM_offset_0_alias, 0, 64
	.other		__nv_reservedSMEM_offset_0_alias,@"STO_CUDA_RESERVED_SHARED STV_DEFAULT"
__nv_reservedSMEM_offset_0_alias:
	.zero		0
	.zero		64


//--------------------- .nv.constant0.batched_matmul_tiled_kernel_O2_1 --------------------------
	.section	.nv.constant0.batched_matmul_tiled_kernel_O2_1,"a",@progbits
	.sectionflags	@""
	.align	4
.nv.constant0.batched_matmul_tiled_kernel_O2_1:
	.zero		936


//--------------------- SYMBOLS --------------------------

	.type		.nv.reservedSmem.offset0,@object
	.size		.nv.reservedSmem.offset0,0x4
	.type		.nv.reservedSmem.cap,@object
	.size		.nv.reservedSmem.cap,0x4
